	.target	sm_90a

	.elftype	@"ET_EXEC"


//--------------------- .note.nv.tkinfo           --------------------------
	.section	.note.nv.tkinfo,"",@"SHT_NOTE"
	.sectionflags	@"SHF_NOTE_NV_TKINFO"
	.tkinfo
        /*0018*/ 	.word	0x00000002
        /*0030*/ 	.string	""
        /*0030*/ 	.string	"ptxas"
        /*0030*/ 	.string	"Cuda compilation tools, release 13.0, V13.0.88"
        /*0030*/ 	.string	"Build cuda_13.0.r13.0/compiler.36424714_0"
        /*0030*/ 	.string	"-arch sm_90a -m 64 "



//--------------------- .note.nv.cuinfo           --------------------------
	.section	.note.nv.cuinfo,"",@"SHT_NOTE"
	.sectionflags	@"SHF_NOTE_NV_CUINFO"
        /*0018*/ 	.short	0x0002
        /*001a*/ 	.short	0x005a
        /*001c*/ 	.short	0x0082
	.zero		2


//--------------------- .nv.info                  --------------------------
	.section	.nv.info,"",@"SHT_CUDA_INFO"
	.align	4


	//----- nvinfo : EIATTR_REGCOUNT
	.align		4
        /*0000*/ 	.byte	0x04, 0x2f
        /*0002*/ 	.short	(.L_15 - .L_14)
	.align		4
.L_14:
        /*0004*/ 	.word	index@(_ZN7cutlass13device_kernelINS_4gemm6kernel13GemmUniversalIN4cute5tupleIJiiiiEEENS1_10collective13CollectiveMmaINS1_34MainloopSm90TmaGmmaWarpSpecializedILi12ENS5_IJNS4_1CILi1EEESB_SB_EEENS1_32KernelTmaWarpSpecializedPingpongEEENS5_IJNSA_ILi64EEENSA_ILi224EEENSA_ILi32EEEEEENS_10bfloat16_tENS5_IJlSB_lEEESJ_SK_NS4_8TiledMMAINS4_8MMA_AtomIJNS4_4SM904GMMA27MMA_64x32x16_F32BF16BF16_SSILNSO_5MajorE0ELSQ_0ELNSO_7ScaleInE1ELSR_1EEEEEENS4_6LayoutISC_NS5_IJNSA_ILi0EEESV_SV_EEEEENS5_IJNS4_10UnderscoreESY_SY_EEEEENS4_13SM90_TMA_LOADENS4_14ComposedLayoutINS4_7SwizzleILi2ELi4ELi3EEENS4_18smem_ptr_flag_bitsILi16EEENSU_INS5_IJNSA_ILi8EEESH_EEENS5_IJSH_SB_EEEEEEEvNS4_8identityES11_S1B_vS1C_EENS_8epilogue10collective6detail29Sm90TmaWarpSpecializedAdapterINS1F_15DefaultEpilogueISJ_SK_SK_NS1E_6thread17LinearCombinationISJ_Li1EffLNS1J_9ScaleType4KindE0ELNS_15FloatRoundStyleE2ESJ_EENS1_15EpilogueDefaultEEEEEvvEEEEvNT_6ParamsE)
        /*0008*/ 	.word	0x000000a8


	//----- nvinfo : EIATTR_FRAME_SIZE
	.align		4
.L_15:
        /*000c*/ 	.byte	0x04, 0x11
        /*000e*/ 	.short	(.L_17 - .L_16)
	.align		4
.L_16:
        /*0010*/ 	.word	index@(_ZN7cutlass13device_kernelINS_4gemm6kernel13GemmUniversalIN4cute5tupleIJiiiiEEENS1_10collective13CollectiveMmaINS1_34MainloopSm90TmaGmmaWarpSpecializedILi12ENS5_IJNS4_1CILi1EEESB_SB_EEENS1_32KernelTmaWarpSpecializedPingpongEEENS5_IJNSA_ILi64EEENSA_ILi224EEENSA_ILi32EEEEEENS_10bfloat16_tENS5_IJlSB_lEEESJ_SK_NS4_8TiledMMAINS4_8MMA_AtomIJNS4_4SM904GMMA27MMA_64x32x16_F32BF16BF16_SSILNSO_5MajorE0ELSQ_0ELNSO_7ScaleInE1ELSR_1EEEEEENS4_6LayoutISC_NS5_IJNSA_ILi0EEESV_SV_EEEEENS5_IJNS4_10UnderscoreESY_SY_EEEEENS4_13SM90_TMA_LOADENS4_14ComposedLayoutINS4_7SwizzleILi2ELi4ELi3EEENS4_18smem_ptr_flag_bitsILi16EEENSU_INS5_IJNSA_ILi8EEESH_EEENS5_IJSH_SB_EEEEEEEvNS4_8identityES11_S1B_vS1C_EENS_8epilogue10collective6detail29Sm90TmaWarpSpecializedAdapterINS1F_15DefaultEpilogueISJ_SK_SK_NS1E_6thread17LinearCombinationISJ_Li1EffLNS1J_9ScaleType4KindE0ELNS_15FloatRoundStyleE2ESJ_EENS1_15EpilogueDefaultEEEEEvvEEEEvNT_6ParamsE)
        /*0014*/ 	.word	0x00000008


	//----- nvinfo : EIATTR_MIN_STACK_SIZE
	.align		4
.L_17:
        /*0018*/ 	.byte	0x04, 0x12
        /*001a*/ 	.short	(.L_19 - .L_18)
	.align		4
.L_18:
        /*001c*/ 	.word	index@(_ZN7cutlass13device_kernelINS_4gemm6kernel13GemmUniversalIN4cute5tupleIJiiiiEEENS1_10collective13CollectiveMmaINS1_34MainloopSm90TmaGmmaWarpSpecializedILi12ENS5_IJNS4_1CILi1EEESB_SB_EEENS1_32KernelTmaWarpSpecializedPingpongEEENS5_IJNSA_ILi64EEENSA_ILi224EEENSA_ILi32EEEEEENS_10bfloat16_tENS5_IJlSB_lEEESJ_SK_NS4_8TiledMMAINS4_8MMA_AtomIJNS4_4SM904GMMA27MMA_64x32x16_F32BF16BF16_SSILNSO_5MajorE0ELSQ_0ELNSO_7ScaleInE1ELSR_1EEEEEENS4_6LayoutISC_NS5_IJNSA_ILi0EEESV_SV_EEEEENS5_IJNS4_10UnderscoreESY_SY_EEEEENS4_13SM90_TMA_LOADENS4_14ComposedLayoutINS4_7SwizzleILi2ELi4ELi3EEENS4_18smem_ptr_flag_bitsILi16EEENSU_INS5_IJNSA_ILi8EEESH_EEENS5_IJSH_SB_EEEEEEEvNS4_8identityES11_S1B_vS1C_EENS_8epilogue10collective6detail29Sm90TmaWarpSpecializedAdapterINS1F_15DefaultEpilogueISJ_SK_SK_NS1E_6thread17LinearCombinationISJ_Li1EffLNS1J_9ScaleType4KindE0ELNS_15FloatRoundStyleE2ESJ_EENS1_15EpilogueDefaultEEEEEvvEEEEvNT_6ParamsE)
        /*0020*/ 	.word	0x00000008
.L_19:


//--------------------- .nv.compat                --------------------------
	.section	.nv.compat,"",@"SHT_CUDA_COMPAT_INFO"
	.align	4
        /*0000*/ 	.byte	0x02, 0x09, 0x01, 0x00, 0x02, 0x02, 0x04, 0x00, 0x02, 0x05, 0x05, 0x00, 0x03, 0x07, 0x01, 0x01
        /*0010*/ 	.byte	0x02, 0x03, 0x01, 0x00, 0x02, 0x06, 0x01, 0x00, 0x04, 0x0b, 0x08, 0x00, 0x00, 0x00, 0x00, 0x00
        /*0020*/ 	.byte	0x00, 0x00, 0x00, 0x00


//--------------------- .nv.info._ZN7cutlass13device_kernelINS_4gemm6kernel13GemmUniversalIN4cute5tupleIJiiiiEEENS1_10collective13CollectiveMmaINS1_34MainloopSm90TmaGmmaWarpSpecializedILi12ENS5_IJNS4_1CILi1EEESB_SB_EEENS1_32KernelTmaWarpSpecializedPingpongEEENS5_IJNSA_ILi64EEENSA_ILi224EEENSA_ILi32EEEEEENS_10bfloat16_tENS5_IJlSB_lEEESJ_SK_NS4_8TiledMMAINS4_8MMA_AtomIJNS4_4SM904GMMA27MMA_64x32x16_F32BF16BF16_SSILNSO_5MajorE0ELSQ_0ELNSO_7ScaleInE1ELSR_1EEEEEENS4_6LayoutISC_NS5_IJNSA_ILi0EEESV_SV_EEEEENS5_IJNS4_10UnderscoreESY_SY_EEEEENS4_13SM90_TMA_LOADENS4_14ComposedLayoutINS4_7SwizzleILi2ELi4ELi3EEENS4_18smem_ptr_flag_bitsILi16EEENSU_INS5_IJNSA_ILi8EEESH_EEENS5_IJSH_SB_EEEEEEEvNS4_8identityES11_S1B_vS1C_EENS_8epilogue10collective6detail29Sm90TmaWarpSpecializedAdapterINS1F_15DefaultEpilogueISJ_SK_SK_NS1E_6thread17LinearCombinationISJ_Li1EffLNS1J_9ScaleType4KindE0ELNS_15FloatRoundStyleE2ESJ_EENS1_15EpilogueDefaultEEEEEvvEEEEvNT_6ParamsE --------------------------
	.section	.nv.info._ZN7cutlass13device_kernelINS_4gemm6kernel13GemmUniversalIN4cute5tupleIJiiiiEEENS1_10collective13CollectiveMmaINS1_34MainloopSm90TmaGmmaWarpSpecializedILi12ENS5_IJNS4_1CILi1EEESB_SB_EEENS1_32KernelTmaWarpSpecializedPingpongEEENS5_IJNSA_ILi64EEENSA_ILi224EEENSA_ILi32EEEEEENS_10bfloat16_tENS5_IJlSB_lEEESJ_SK_NS4_8TiledMMAINS4_8MMA_AtomIJNS4_4SM904GMMA27MMA_64x32x16_F32BF16BF16_SSILNSO_5MajorE0ELSQ_0ELNSO_7ScaleInE1ELSR_1EEEEEENS4_6LayoutISC_NS5_IJNSA_ILi0EEESV_SV_EEEEENS5_IJNS4_10UnderscoreESY_SY_EEEEENS4_13SM90_TMA_LOADENS4_14ComposedLayoutINS4_7SwizzleILi2ELi4ELi3EEENS4_18smem_ptr_flag_bitsILi16EEENSU_INS5_IJNSA_ILi8EEESH_EEENS5_IJSH_SB_EEEEEEEvNS4_8identityES11_S1B_vS1C_EENS_8epilogue10collective6detail29Sm90TmaWarpSpecializedAdapterINS1F_15DefaultEpilogueISJ_SK_SK_NS1E_6thread17LinearCombinationISJ_Li1EffLNS1J_9ScaleType4KindE0ELNS_15FloatRoundStyleE2ESJ_EENS1_15EpilogueDefaultEEEEEvvEEEEvNT_6ParamsE,"",@"SHT_CUDA_INFO"
	.sectionflags	@""
	.align	4


	//----- nvinfo : EIATTR_CUDA_API_VERSION
	.align		4
        /*0000*/ 	.byte	0x04, 0x37
        /*0002*/ 	.short	(.L_21 - .L_20)
.L_20:
        /*0004*/ 	.word	0x00000082


	//----- nvinfo : EIATTR_KPARAM_INFO
	.align		4
.L_21:
        /*0008*/ 	.byte	0x04, 0x17
        /*000a*/ 	.short	(.L_23 - .L_22)
.L_22:
        /*000c*/ 	.word	0x00000000
        /*0010*/ 	.short	0x0000
        /*0012*/ 	.short	0x0070
        /*0014*/ 	.byte	0x00, 0xf0, 0x01, 0x10


	//----- nvinfo : EIATTR_SPARSE_MMA_MASK
	.align		4
.L_23:
        /*0018*/ 	.byte	0x03, 0x50
        /*001a*/ 	.short	0x0000


	//----- nvinfo : EIATTR_MAXREG_COUNT
	.align		4
        /*001c*/ 	.byte	0x03, 0x1b
        /*001e*/ 	.short	0x00a8


	//----- nvinfo : EIATTR_NUM_BARRIERS
	.align		4
        /*0020*/ 	.byte	0x02, 0x4c
        /*0022*/ 	.byte	0x01
	.zero		1


	//----- nvinfo : EIATTR_EXTERNS
	.align		4
        /*0024*/ 	.byte	0x04, 0x0f
        /*0026*/ 	.short	(.L_25 - .L_24)


	//   ....[0]....
	.align		4
.L_24:
        /*0028*/ 	.word	index@(__assertfail)


	//----- nvinfo : EIATTR_ANNOTATIONS
	.align		4
.L_25:
        /*002c*/ 	.byte	0x04, 0x55
        /*002e*/ 	.short	(.L_27 - .L_26)


	//   ....[0]....
.L_26:
        /*0030*/ 	.word	0x00000001
        /*0034*/ 	.byte	0x00, 0x0c, 0x00, 0x00, 0x01, 0x00, 0x00, 0x00, 0x50, 0x9c, 0x00, 0x00, 0x01, 0x00, 0x00, 0x00
        /*0044*/ 	.byte	0x60, 0xa8, 0x00, 0x00


	//----- nvinfo : EIATTR_MERCURY_ISA_VERSION
	.align		4
.L_27:
        /*0048*/ 	.byte	0x03, 0x5f
        /*004a*/ 	.short	0x0101


	//----- nvinfo : EIATTR_INT_WARP_WIDE_INSTR_OFFSETS
	.align		4
        /*004c*/ 	.byte	0x04, 0x31
        /*004e*/ 	.short	(.L_29 - .L_28)


	//   ....[0]....
.L_28:
        /*0050*/ 	.word	0x00000510


	//   ....[1]....
        /*0054*/ 	.word	0x00000530


	//   ....[2]....
        /*0058*/ 	.word	0x000005b0


	//   ....[3]....
        /*005c*/ 	.word	0x000005c0


	//   ....[4]....
        /*0060*/ 	.word	0x000005d0


	//   ....[5]....
        /*0064*/ 	.word	0x000005f0


	//   ....[6]....
        /*0068*/ 	.word	0x00000680


	//   ....[7]....
        /*006c*/ 	.word	0x000006a0


	//----- nvinfo : EIATTR_COOP_GROUP_MASK_REGIDS
	.align		4
.L_29:
        /*0070*/ 	.byte	0x04, 0x29
        /*0072*/ 	.short	(.L_31 - .L_30)


	//   ....[0]....
.L_30:
        /*0074*/ 	.word	0xffffffff


	//   ....[1]....
        /*0078*/ 	.word	0xffffffff


	//   ....[2]....
        /*007c*/ 	.word	0xffffffff


	//   ....[3]....
        /*0080*/ 	.word	0xffffffff


	//   ....[4]....
        /*0084*/ 	.word	0xffffffff


	//   ....[5]....
        /*0088*/ 	.word	0xffffffff


	//----- nvinfo : EIATTR_COOP_GROUP_INSTR_OFFSETS
	.align		4
.L_31:
        /*008c*/ 	.byte	0x04, 0x28
        /*008e*/ 	.short	(.L_33 - .L_32)


	//   ....[0]....
.L_32:
        /*0090*/ 	.word	0x00000070


	//   ....[1]....
        /*0094*/ 	.word	0x00000080


	//   ....[2]....
        /*0098*/ 	.word	0x00000140


	//   ....[3]....
        /*009c*/ 	.word	0x00000400


	//   ....[4]....
        /*00a0*/ 	.word	0x00000440


	//   ....[5]....
        /*00a4*/ 	.word	0x00000490


	//----- nvinfo : EIATTR_REG_RECONFIG
	.align		4
.L_33:
        /*00a8*/ 	.byte	0x01, 0x54
	.zero		2


	//----- nvinfo : EIATTR_SYSCALL_OFFSETS
	.align		4
        /*00ac*/ 	.byte	0x04, 0x46
        /*00ae*/ 	.short	(.L_35 - .L_34)


	//   ....[0]....
.L_34:
        /*00b0*/ 	.word	0x000016b0


	//----- nvinfo : EIATTR_MBARRIER_INSTR_OFFSETS
	.align		4
.L_35:
        /*00b4*/ 	.byte	0x04, 0x39
        /*00b6*/ 	.short	(.L_37 - .L_36)


	//   ....[0]....
.L_36:
        /*00b8*/ 	.word	0x00000260
        /*00bc*/ 	.word	0x000000ff
        /*00c0*/ 	.word	0x00000000
        /*00c4*/ 	.short	0x0100
        /*00c6*/ 	.byte	0x08
	.zero		1


	//   ....[1]....
        /*00c8*/ 	.word	0x00000270
        /*00cc*/ 	.word	0x000000ff
        /*00d0*/ 	.word	0x00000060
        /*00d4*/ 	.short	0x0100
        /*00d6*/ 	.byte	0x08
	.zero		1


	//   ....[2]....
        /*00d8*/ 	.word	0x00000280
        /*00dc*/ 	.word	0x000000ff
        /*00e0*/ 	.word	0x00000008
        /*00e4*/ 	.short	0x0100
        /*00e6*/ 	.byte	0x08
	.zero		1


	//   ....[3]....
        /*00e8*/ 	.word	0x00000290
        /*00ec*/ 	.word	0x000000ff
        /*00f0*/ 	.word	0x00000068
        /*00f4*/ 	.short	0x0100
        /*00f6*/ 	.byte	0x08
	.zero		1


	//   ....[4]....
        /*00f8*/ 	.word	0x000002a0
        /*00fc*/ 	.word	0x000000ff
        /*0100*/ 	.word	0x00000010
        /*0104*/ 	.short	0x0100
        /*0106*/ 	.byte	0x08
	.zero		1


	//   ....[5]....
        /*0108*/ 	.word	0x000002b0
        /*010c*/ 	.word	0x000000ff
        /*0110*/ 	.word	0x00000070
        /*0114*/ 	.short	0x0100
        /*0116*/ 	.byte	0x08
	.zero		1


	//   ....[6]....
        /*0118*/ 	.word	0x000002c0
        /*011c*/ 	.word	0x000000ff
        /*0120*/ 	.word	0x00000018
        /*0124*/ 	.short	0x0100
        /*0126*/ 	.byte	0x08
	.zero		1


	//   ....[7]....
        /*0128*/ 	.word	0x000002d0
        /*012c*/ 	.word	0x000000ff
        /*0130*/ 	.word	0x00000078
        /*0134*/ 	.short	0x0100
        /*0136*/ 	.byte	0x08
	.zero		1


	//   ....[8]....
        /*0138*/ 	.word	0x000002e0
        /*013c*/ 	.word	0x000000ff
        /*0140*/ 	.word	0x00000020
        /*0144*/ 	.short	0x0100
        /*0146*/ 	.byte	0x08
	.zero		1


	//   ....[9]....
        /*0148*/ 	.word	0x000002f0
        /*014c*/ 	.word	0x000000ff
        /*0150*/ 	.word	0x00000080
        /*0154*/ 	.short	0x0100
        /*0156*/ 	.byte	0x08
	.zero		1


	//   ....[10]....
        /*0158*/ 	.word	0x00000300
        /*015c*/ 	.word	0x000000ff
        /*0160*/ 	.word	0x00000028
        /*0164*/ 	.short	0x0100
        /*0166*/ 	.byte	0x08
	.zero		1


	//   ....[11]....
        /*0168*/ 	.word	0x00000310
        /*016c*/ 	.word	0x000000ff
        /*0170*/ 	.word	0x00000088
        /*0174*/ 	.short	0x0100
        /*0176*/ 	.byte	0x08
	.zero		1


	//   ....[12]....
        /*0178*/ 	.word	0x00000320
        /*017c*/ 	.word	0x000000ff
        /*0180*/ 	.word	0x00000030
        /*0184*/ 	.short	0x0100
        /*0186*/ 	.byte	0x08
	.zero		1


	//   ....[13]....
        /*0188*/ 	.word	0x00000330
        /*018c*/ 	.word	0x000000ff
        /*0190*/ 	.word	0x00000090
        /*0194*/ 	.short	0x0100
        /*0196*/ 	.byte	0x08
	.zero		1


	//   ....[14]....
        /*0198*/ 	.word	0x00000340
        /*019c*/ 	.word	0x000000ff
        /*01a0*/ 	.word	0x00000038
        /*01a4*/ 	.short	0x0100
        /*01a6*/ 	.byte	0x08
	.zero		1


	//   ....[15]....
        /*01a8*/ 	.word	0x00000350
        /*01ac*/ 	.word	0x000000ff
        /*01b0*/ 	.word	0x00000098
        /*01b4*/ 	.short	0x0100
        /*01b6*/ 	.byte	0x08
	.zero		1


	//   ....[16]....
        /*01b8*/ 	.word	0x00000360
        /*01bc*/ 	.word	0x000000ff
        /*01c0*/ 	.word	0x00000040
        /*01c4*/ 	.short	0x0100
        /*01c6*/ 	.byte	0x08
	.zero		1


	//   ....[17]....
        /*01c8*/ 	.word	0x00000370
        /*01cc*/ 	.word	0x000000ff
        /*01d0*/ 	.word	0x000000a0
        /*01d4*/ 	.short	0x0100
        /*01d6*/ 	.byte	0x08
	.zero		1


	//   ....[18]....
        /*01d8*/ 	.word	0x00000380
        /*01dc*/ 	.word	0x000000ff
        /*01e0*/ 	.word	0x00000048
        /*01e4*/ 	.short	0x0100
        /*01e6*/ 	.byte	0x08
	.zero		1


	//   ....[19]....
        /*01e8*/ 	.word	0x00000390
        /*01ec*/ 	.word	0x000000ff
        /*01f0*/ 	.word	0x000000a8
        /*01f4*/ 	.short	0x0100
        /*01f6*/ 	.byte	0x08
	.zero		1


	//   ....[20]....
        /*01f8*/ 	.word	0x000003a0
        /*01fc*/ 	.word	0x000000ff
        /*0200*/ 	.word	0x00000050
        /*0204*/ 	.short	0x0100
        /*0206*/ 	.byte	0x08
	.zero		1


	//   ....[21]....
        /*0208*/ 	.word	0x000003b0
        /*020c*/ 	.word	0x000000ff
        /*0210*/ 	.word	0x000000b0
        /*0214*/ 	.short	0x0100
        /*0216*/ 	.byte	0x08
	.zero		1


	//   ....[22]....
        /*0218*/ 	.word	0x000003c0
        /*021c*/ 	.word	0x000000ff
        /*0220*/ 	.word	0x00000058
        /*0224*/ 	.short	0x0100
        /*0226*/ 	.byte	0x08
	.zero		1


	//   ....[23]....
        /*0228*/ 	.word	0x000003d0
        /*022c*/ 	.word	0x000000ff
        /*0230*/ 	.word	0x000000b8
        /*0234*/ 	.short	0x0100
        /*0236*/ 	.byte	0x08
	.zero		1


	//   ....[24]....
        /*0238*/ 	.word	0x000006e0
        /*023c*/ 	.word	0x000000ff
        /*0240*/ 	.word	0x000000f0
        /*0244*/ 	.short	0x0100
        /*0246*/ 	.byte	0x08
	.zero		1


	//   ....[25]....
        /*0248*/ 	.word	0x00000750
        /*024c*/ 	.word	0x000000ff
        /*0250*/ 	.word	0x000000f8
        /*0254*/ 	.short	0x0100
        /*0256*/ 	.byte	0x08
	.zero		1


	//   ....[26]....
        /*0258*/ 	.word	0x00000770
        /*025c*/ 	.word	0x000000ff
        /*0260*/ 	.word	0x000000d0
        /*0264*/ 	.short	0x0100
        /*0266*/ 	.byte	0x09
	.zero		1


	//   ....[27]....
        /*0268*/ 	.word	0x00000780
        /*026c*/ 	.word	0x000000ff
        /*0270*/ 	.word	0x000000d8
        /*0274*/ 	.short	0x0100
        /*0276*/ 	.byte	0x09
	.zero		1


	//   ....[28]....
        /*0278*/ 	.word	0x00000790
        /*027c*/ 	.word	0x000000ff
        /*0280*/ 	.word	0x000000e0
        /*0284*/ 	.short	0x0100
        /*0286*/ 	.byte	0x09
	.zero		1


	//   ....[29]....
        /*0288*/ 	.word	0x000007a0
        /*028c*/ 	.word	0x000000ff
        /*0290*/ 	.word	0x000000e8
        /*0294*/ 	.short	0x0100
        /*0296*/ 	.byte	0x09
	.zero		1


	//   ....[30]....
        /*0298*/ 	.word	0x00001590
        /*029c*/ 	.word	0x0000008d
        /*02a0*/ 	.word	0x00000000
        /*02a4*/ 	.short	0x010a
        /*02a6*/ 	.byte	0x2b
	.zero		1


	//   ....[31]....
        /*02a8*/ 	.word	0x00001730
        /*02ac*/ 	.word	0x00000003
        /*02b0*/ 	.word	0x00000000
        /*02b4*/ 	.short	0x010a
        /*02b6*/ 	.byte	0x3f
	.zero		1


	//   ....[32]....
        /*02b8*/ 	.word	0x00001790
        /*02bc*/ 	.word	0x00000003
        /*02c0*/ 	.word	0x00000000
        /*02c4*/ 	.short	0x010a
        /*02c6*/ 	.byte	0x3f
	.zero		1


	//   ....[33]....
        /*02c8*/ 	.word	0x00001e90
        /*02cc*/ 	.word	0x000000ff
        /*02d0*/ 	.word	0x00000000
        /*02d4*/ 	.short	0x010a
        /*02d6*/ 	.byte	0x08
	.zero		1


	//   ....[34]....
        /*02d8*/ 	.word	0x00001ed0
        /*02dc*/ 	.word	0x000000ff
        /*02e0*/ 	.word	0x00000000
        /*02e4*/ 	.short	0x010a
        /*02e6*/ 	.byte	0x08
	.zero		1


	//   ....[35]....
        /*02e8*/ 	.word	0x000024d0
        /*02ec*/ 	.word	0x000000ff
        /*02f0*/ 	.word	0x00000000
        /*02f4*/ 	.short	0x0101
        /*02f6*/ 	.byte	0x08
	.zero		1


	//   ....[36]....
        /*02f8*/ 	.word	0x000025c0
        /*02fc*/ 	.word	0x0000008e
        /*0300*/ 	.word	0x00000000
        /*0304*/ 	.short	0x0101
        /*0306*/ 	.byte	0x2c
	.zero		1


	//   ....[37]....
        /*0308*/ 	.word	0x00002690
        /*030c*/ 	.word	0x000000ff
        /*0310*/ 	.word	0x00000000
        /*0314*/ 	.short	0x0101
        /*0316*/ 	.byte	0x06
	.zero		1


	//   ....[38]....
        /*0318*/ 	.word	0x00002740
        /*031c*/ 	.word	0x0000008d
        /*0320*/ 	.word	0x00000010
        /*0324*/ 	.short	0x010a
        /*0326*/ 	.byte	0x2b
	.zero		1


	//   ....[39]....
        /*0328*/ 	.word	0x00009c70
        /*032c*/ 	.word	0x00000090
        /*0330*/ 	.word	0x00000000
        /*0334*/ 	.short	0x0101
        /*0336*/ 	.byte	0x2c
	.zero		1


	//   ....[40]....
        /*0338*/ 	.word	0x0000a5d0
        /*033c*/ 	.word	0x0000000a
        /*0340*/ 	.word	0x00000060
        /*0344*/ 	.short	0x010a
        /*0346*/ 	.byte	0x3f
	.zero		1


	//   ....[41]....
        /*0348*/ 	.word	0x0000a970
        /*034c*/ 	.word	0x00000005
        /*0350*/ 	.word	0x000000f8
        /*0354*/ 	.short	0x0101
        /*0356*/ 	.byte	0x3f
	.zero		1


	//   ....[42]....
        /*0358*/ 	.word	0x0000b0f0
        /*035c*/ 	.word	0x00000009
        /*0360*/ 	.word	0x00000000
        /*0364*/ 	.short	0x010a
        /*0366*/ 	.byte	0x3f
	.zero		1


	//   ....[43]....
        /*0368*/ 	.word	0x0000b170
        /*036c*/ 	.word	0x00000008
        /*0370*/ 	.word	0x00000000
        /*0374*/ 	.short	0x010a
        /*0376*/ 	.byte	0x3f
	.zero		1


	//   ....[44]....
        /*0378*/ 	.word	0x0000b200
        /*037c*/ 	.word	0x00000009
        /*0380*/ 	.word	0x00000000
        /*0384*/ 	.short	0x010a
        /*0386*/ 	.byte	0x3f
	.zero		1


	//   ....[45]....
        /*0388*/ 	.word	0x0000b290
        /*038c*/ 	.word	0x00000008
        /*0390*/ 	.word	0x00000000
        /*0394*/ 	.short	0x010a
        /*0396*/ 	.byte	0x3f
	.zero		1


	//   ....[46]....
        /*0398*/ 	.word	0x0000b320
        /*039c*/ 	.word	0x00000009
        /*03a0*/ 	.word	0x00000000
        /*03a4*/ 	.short	0x010a
        /*03a6*/ 	.byte	0x3f
	.zero		1


	//   ....[47]....
        /*03a8*/ 	.word	0x0000b3b0
        /*03ac*/ 	.word	0x00000008
        /*03b0*/ 	.word	0x00000000
        /*03b4*/ 	.short	0x010a
        /*03b6*/ 	.byte	0x3f
	.zero		1


	//   ....[48]....
        /*03b8*/ 	.word	0x0000b440
        /*03bc*/ 	.word	0x00000009
        /*03c0*/ 	.word	0x00000000
        /*03c4*/ 	.short	0x010a
        /*03c6*/ 	.byte	0x3f
	.zero		1


	//   ....[49]....
        /*03c8*/ 	.word	0x0000b4d0
        /*03cc*/ 	.word	0x00000008
        /*03d0*/ 	.word	0x00000000
        /*03d4*/ 	.short	0x010a
        /*03d6*/ 	.byte	0x3f
	.zero		1


	//   ....[50]....
        /*03d8*/ 	.word	0x0000b560
        /*03dc*/ 	.word	0x00000009
        /*03e0*/ 	.word	0x00000000
        /*03e4*/ 	.short	0x010a
        /*03e6*/ 	.byte	0x3f
	.zero		1


	//   ....[51]....
        /*03e8*/ 	.word	0x0000b5f0
        /*03ec*/ 	.word	0x00000008
        /*03f0*/ 	.word	0x00000000
        /*03f4*/ 	.short	0x010a
        /*03f6*/ 	.byte	0x3f
	.zero		1


	//   ....[52]....
        /*03f8*/ 	.word	0x0000b680
        /*03fc*/ 	.word	0x0000000b
        /*0400*/ 	.word	0x00000000
        /*0404*/ 	.short	0x010a
        /*0406*/ 	.byte	0x3f
	.zero		1


	//   ....[53]....
        /*0408*/ 	.word	0x0000b710
        /*040c*/ 	.word	0x00000003
        /*0410*/ 	.word	0x00000000
        /*0414*/ 	.short	0x010a
        /*0416*/ 	.byte	0x3f
	.zero		1


	//   ....[54]....
        /*0418*/ 	.word	0x0000b770
        /*041c*/ 	.word	0x0000008f
        /*0420*/ 	.word	0x00000000
        /*0424*/ 	.short	0x010a
        /*0426*/ 	.byte	0x3f
	.zero		1


	//   ....[55]....
        /*0428*/ 	.word	0x0000b7c0
        /*042c*/ 	.word	0x00000003
        /*0430*/ 	.word	0x00000000
        /*0434*/ 	.short	0x010a
        /*0436*/ 	.byte	0x3f
	.zero		1


	//   ....[56]....
        /*0438*/ 	.word	0x0000b820
        /*043c*/ 	.word	0x00000004
        /*0440*/ 	.word	0x00000000
        /*0444*/ 	.short	0x010a
        /*0446*/ 	.byte	0x3f
	.zero		1


	//   ....[57]....
        /*0448*/ 	.word	0x0000b870
        /*044c*/ 	.word	0x0000008f
        /*0450*/ 	.word	0x00000010
        /*0454*/ 	.short	0x010a
        /*0456*/ 	.byte	0x3f
	.zero		1


	//   ....[58]....
        /*0458*/ 	.word	0x0000b940
        /*045c*/ 	.word	0x0000000a
        /*0460*/ 	.word	0x00000060
        /*0464*/ 	.short	0x010a
        /*0466*/ 	.byte	0x3f
	.zero		1


	//   ....[59]....
        /*0468*/ 	.word	0x0000ba10
        /*046c*/ 	.word	0x00000009
        /*0470*/ 	.word	0x00000000
        /*0474*/ 	.short	0x010a
        /*0476*/ 	.byte	0x3f
	.zero		1


	//   ....[60]....
        /*0478*/ 	.word	0x0000ba60
        /*047c*/ 	.word	0x00000008
        /*0480*/ 	.word	0x00000000
        /*0484*/ 	.short	0x010a
        /*0486*/ 	.byte	0x3f
	.zero		1


	//   ....[61]....
        /*0488*/ 	.word	0x0000bab0
        /*048c*/ 	.word	0x00000009
        /*0490*/ 	.word	0x00000000
        /*0494*/ 	.short	0x010a
        /*0496*/ 	.byte	0x3f
	.zero		1


	//   ....[62]....
        /*0498*/ 	.word	0x0000bb00
        /*049c*/ 	.word	0x00000008
        /*04a0*/ 	.word	0x00000000
        /*04a4*/ 	.short	0x010a
        /*04a6*/ 	.byte	0x3f
	.zero		1


	//   ....[63]....
        /*04a8*/ 	.word	0x0000bb50
        /*04ac*/ 	.word	0x00000009
        /*04b0*/ 	.word	0x00000000
        /*04b4*/ 	.short	0x010a
        /*04b6*/ 	.byte	0x3f
	.zero		1


	//   ....[64]....
        /*04b8*/ 	.word	0x0000bba0
        /*04bc*/ 	.word	0x00000008
        /*04c0*/ 	.word	0x00000000
        /*04c4*/ 	.short	0x010a
        /*04c6*/ 	.byte	0x3f
	.zero		1


	//   ....[65]....
        /*04c8*/ 	.word	0x0000bbf0
        /*04cc*/ 	.word	0x00000009
        /*04d0*/ 	.word	0x00000000
        /*04d4*/ 	.short	0x010a
        /*04d6*/ 	.byte	0x3f
	.zero		1


	//   ....[66]....
        /*04d8*/ 	.word	0x0000bc40
        /*04dc*/ 	.word	0x00000008
        /*04e0*/ 	.word	0x00000000
        /*04e4*/ 	.short	0x010a
        /*04e6*/ 	.byte	0x3f
	.zero		1


	//   ....[67]....
        /*04e8*/ 	.word	0x0000bc90
        /*04ec*/ 	.word	0x00000009
        /*04f0*/ 	.word	0x00000000
        /*04f4*/ 	.short	0x010a
        /*04f6*/ 	.byte	0x3f
	.zero		1


	//   ....[68]....
        /*04f8*/ 	.word	0x0000bce0
        /*04fc*/ 	.word	0x00000008
        /*0500*/ 	.word	0x00000000
        /*0504*/ 	.short	0x010a
        /*0506*/ 	.byte	0x3f
	.zero		1


	//   ....[69]....
        /*0508*/ 	.word	0x0000bd30
        /*050c*/ 	.word	0x0000000b
        /*0510*/ 	.word	0x00000000
        /*0514*/ 	.short	0x010a
        /*0516*/ 	.byte	0x3f
	.zero		1


	//----- nvinfo : EIATTR_NUM_MBARRIERS
	.align		4
.L_37:
        /*0518*/ 	.byte	0x03, 0x38
        /*051a*/ 	.short	0x001e


	//----- nvinfo : EIATTR_EXIT_INSTR_OFFSETS
	.align		4
        /*051c*/ 	.byte	0x04, 0x1c
        /*051e*/ 	.short	(.L_39 - .L_38)


	//   ....[0]....
.L_38:
        /*0520*/ 	.word	0x000012b0


	//   ....[1]....
        /*0524*/ 	.word	0x00001310


	//   ....[2]....
        /*0528*/ 	.word	0x0000a300


	//   ....[3]....
        /*052c*/ 	.word	0x0000a330


	//   ....[4]....
        /*0530*/ 	.word	0x0000b760


	//----- nvinfo : EIATTR_MAX_THREADS
	.align		4
.L_39:
        /*0534*/ 	.byte	0x04, 0x05
        /*0536*/ 	.short	(.L_41 - .L_40)
.L_40:
        /*0538*/ 	.word	0x00000180
        /*053c*/ 	.word	0x00000001
        /*0540*/ 	.word	0x00000001


	//----- nvinfo : EIATTR_CRS_STACK_SIZE
	.align		4
.L_41:
        /*0544*/ 	.byte	0x04, 0x1e
        /*0546*/ 	.short	(.L_43 - .L_42)
.L_42:
        /*0548*/ 	.word	0x00000000


	//----- nvinfo : EIATTR_CBANK_PARAM_SIZE
	.align		4
.L_43:
        /*054c*/ 	.byte	0x03, 0x19
        /*054e*/ 	.short	0x0470


	//----- nvinfo : EIATTR_PARAM_CBANK
	.align		4
        /*0550*/ 	.byte	0x04, 0x0a
        /*0552*/ 	.short	(.L_45 - .L_44)
	.align		4
.L_44:
        /*0554*/ 	.word	index@(.nv.constant0._ZN7cutlass13device_kernelINS_4gemm6kernel13GemmUniversalIN4cute5tupleIJiiiiEEENS1_10collective13CollectiveMmaINS1_34MainloopSm90TmaGmmaWarpSpecializedILi12ENS5_IJNS4_1CILi1EEESB_SB_EEENS1_32KernelTmaWarpSpecializedPingpongEEENS5_IJNSA_ILi64EEENSA_ILi224EEENSA_ILi32EEEEEENS_10bfloat16_tENS5_IJlSB_lEEESJ_SK_NS4_8TiledMMAINS4_8MMA_AtomIJNS4_4SM904GMMA27MMA_64x32x16_F32BF16BF16_SSILNSO_5MajorE0ELSQ_0ELNSO_7ScaleInE1ELSR_1EEEEEENS4_6LayoutISC_NS5_IJNSA_ILi0EEESV_SV_EEEEENS5_IJNS4_10UnderscoreESY_SY_EEEEENS4_13SM90_TMA_LOADENS4_14ComposedLayoutINS4_7SwizzleILi2ELi4ELi3EEENS4_18smem_ptr_flag_bitsILi16EEENSU_INS5_IJNSA_ILi8EEESH_EEENS5_IJSH_SB_EEEEEEEvNS4_8identityES11_S1B_vS1C_EENS_8epilogue10collective6detail29Sm90TmaWarpSpecializedAdapterINS1F_15DefaultEpilogueISJ_SK_SK_NS1E_6thread17LinearCombinationISJ_Li1EffLNS1J_9ScaleType4KindE0ELNS_15FloatRoundStyleE2ESJ_EENS1_15EpilogueDefaultEEEEEvvEEEEvNT_6ParamsE)
        /*0558*/ 	.short	0x0210
        /*055a*/ 	.short	0x0470


	//----- nvinfo : EIATTR_SW_WAR
	.align		4
.L_45:
        /*055c*/ 	.byte	0x04, 0x36
        /*055e*/ 	.short	(.L_47 - .L_46)
.L_46:
        /*0560*/ 	.word	0x00000008
.L_47:


//--------------------- .nv.callgraph             --------------------------
	.section	.nv.callgraph,"",@"SHT_CUDA_CALLGRAPH"
	.align	4
	.sectionentsize	8
	.align		4
        /*0000*/ 	.word	0x00000000
	.align		4
        /*0004*/ 	.word	0xffffffff
	.align		4
        /*0008*/ 	.word	index@(_ZN7cutlass13device_kernelINS_4gemm6kernel13GemmUniversalIN4cute5tupleIJiiiiEEENS1_10collective13CollectiveMmaINS1_34MainloopSm90TmaGmmaWarpSpecializedILi12ENS5_IJNS4_1CILi1EEESB_SB_EEENS1_32KernelTmaWarpSpecializedPingpongEEENS5_IJNSA_ILi64EEENSA_ILi224EEENSA_ILi32EEEEEENS_10bfloat16_tENS5_IJlSB_lEEESJ_SK_NS4_8TiledMMAINS4_8MMA_AtomIJNS4_4SM904GMMA27MMA_64x32x16_F32BF16BF16_SSILNSO_5MajorE0ELSQ_0ELNSO_7ScaleInE1ELSR_1EEEEEENS4_6LayoutISC_NS5_IJNSA_ILi0EEESV_SV_EEEEENS5_IJNS4_10UnderscoreESY_SY_EEEEENS4_13SM90_TMA_LOADENS4_14ComposedLayoutINS4_7SwizzleILi2ELi4ELi3EEENS4_18smem_ptr_flag_bitsILi16EEENSU_INS5_IJNSA_ILi8EEESH_EEENS5_IJSH_SB_EEEEEEEvNS4_8identityES11_S1B_vS1C_EENS_8epilogue10collective6detail29Sm90TmaWarpSpecializedAdapterINS1F_15DefaultEpilogueISJ_SK_SK_NS1E_6thread17LinearCombinationISJ_Li1EffLNS1J_9ScaleType4KindE0ELNS_15FloatRoundStyleE2ESJ_EENS1_15EpilogueDefaultEEEEEvvEEEEvNT_6ParamsE)
	.align		4
        /*000c*/ 	.word	index@(__assertfail)
	.align		4
        /*0010*/ 	.word	0x00000000
	.align		4
        /*0014*/ 	.word	0xfffffffe
	.align		4
        /*0018*/ 	.word	0x00000000
	.align		4
        /*001c*/ 	.word	0xfffffffd
	.align		4
        /*0020*/ 	.word	0x00000000
	.align		4
        /*0024*/ 	.word	0xfffffffc


//--------------------- .nv.constant4             --------------------------
	.section	.nv.constant4,"a",@progbits
	.align	8
	.align		8
.nv.constant4:
        /*0000*/ 	.dword	__assertfail
	.align		8
        /*0008*/ 	.dword	__unnamed_1
	.align		8
        /*0010*/ 	.dword	_ZN40_INTERNAL_510513a2_4_k_cu_b27d8373_140154cuda3std3__45__cpo5beginE
	.align		8
        /*0018*/ 	.dword	_ZN40_INTERNAL_510513a2_4_k_cu_b27d8373_140154cuda3std3__45__cpo3endE
	.align		8
        /*0020*/ 	.dword	_ZN40_INTERNAL_510513a2_4_k_cu_b27d8373_140154cuda3std3__45__cpo6cbeginE
	.align		8
        /*0028*/ 	.dword	_ZN40_INTERNAL_510513a2_4_k_cu_b27d8373_140154cuda3std3__45__cpo4cendE
	.align		8
        /*0030*/ 	.dword	_ZN40_INTERNAL_510513a2_4_k_cu_b27d8373_140154cuda3std3__442_GLOBAL__N__510513a2_4_k_cu_b27d8373_140156ignoreE
	.align		8
        /*0038*/ 	.dword	_ZN40_INTERNAL_510513a2_4_k_cu_b27d8373_140154cuda3std3__419piecewise_constructE
	.align		8
        /*0040*/ 	.dword	_ZN40_INTERNAL_510513a2_4_k_cu_b27d8373_140154cuda3std3__48in_placeE
	.align		8
        /*0048*/ 	.dword	_ZN40_INTERNAL_510513a2_4_k_cu_b27d8373_140154cuda3std6ranges3__45__cpo4swapE
	.align		8
        /*0050*/ 	.dword	_ZN40_INTERNAL_510513a2_4_k_cu_b27d8373_140154cuda3std6ranges3__45__cpo9iter_moveE
	.align		8
        /*0058*/ 	.dword	_ZN40_INTERNAL_510513a2_4_k_cu_b27d8373_140154cute7productE
	.align		8
        /*0060*/ 	.dword	_ZN40_INTERNAL_510513a2_4_k_cu_b27d8373_140154cute1_E
	.align		8
        /*0068*/ 	.dword	$str$22
	.align		8
        /*0070*/ 	.dword	$str$23


//--------------------- .text._ZN7cutlass13device_kernelINS_4gemm6kernel13GemmUniversalIN4cute5tupleIJiiiiEEENS1_10collective13CollectiveMmaINS1_34MainloopSm90TmaGmmaWarpSpecializedILi12ENS5_IJNS4_1CILi1EEESB_SB_EEENS1_32KernelTmaWarpSpecializedPingpongEEENS5_IJNSA_ILi64EEENSA_ILi224EEENSA_ILi32EEEEEENS_10bfloat16_tENS5_IJlSB_lEEESJ_SK_NS4_8TiledMMAINS4_8MMA_AtomIJNS4_4SM904GMMA27MMA_64x32x16_F32BF16BF16_SSILNSO_5MajorE0ELSQ_0ELNSO_7ScaleInE1ELSR_1EEEEEENS4_6LayoutISC_NS5_IJNSA_ILi0EEESV_SV_EEEEENS5_IJNS4_10UnderscoreESY_SY_EEEEENS4_13SM90_TMA_LOADENS4_14ComposedLayoutINS4_7SwizzleILi2ELi4ELi3EEENS4_18smem_ptr_flag_bitsILi16EEENSU_INS5_IJNSA_ILi8EEESH_EEENS5_IJSH_SB_EEEEEEEvNS4_8identityES11_S1B_vS1C_EENS_8epilogue10collective6detail29Sm90TmaWarpSpecializedAdapterINS1F_15DefaultEpilogueISJ_SK_SK_NS1E_6thread17LinearCombinationISJ_Li1EffLNS1J_9ScaleType4KindE0ELNS_15FloatRoundStyleE2ESJ_EENS1_15EpilogueDefaultEEEEEvvEEEEvNT_6ParamsE --------------------------
	.section	.text._ZN7cutlass13device_kernelINS_4gemm6kernel13GemmUniversalIN4cute5tupleIJiiiiEEENS1_10collective13CollectiveMmaINS1_34MainloopSm90TmaGmmaWarpSpecializedILi12ENS5_IJNS4_1CILi1EEESB_SB_EEENS1_32KernelTmaWarpSpecializedPingpongEEENS5_IJNSA_ILi64EEENSA_ILi224EEENSA_ILi32EEEEEENS_10bfloat16_tENS5_IJlSB_lEEESJ_SK_NS4_8TiledMMAINS4_8MMA_AtomIJNS4_4SM904GMMA27MMA_64x32x16_F32BF16BF16_SSILNSO_5MajorE0ELSQ_0ELNSO_7ScaleInE1ELSR_1EEEEEENS4_6LayoutISC_NS5_IJNSA_ILi0EEESV_SV_EEEEENS5_IJNS4_10UnderscoreESY_SY_EEEEENS4_13SM90_TMA_LOADENS4_14ComposedLayoutINS4_7SwizzleILi2ELi4ELi3EEENS4_18smem_ptr_flag_bitsILi16EEENSU_INS5_IJNSA_ILi8EEESH_EEENS5_IJSH_SB_EEEEEEEvNS4_8identityES11_S1B_vS1C_EENS_8epilogue10collective6detail29Sm90TmaWarpSpecializedAdapterINS1F_15DefaultEpilogueISJ_SK_SK_NS1E_6thread17LinearCombinationISJ_Li1EffLNS1J_9ScaleType4KindE0ELNS_15FloatRoundStyleE2ESJ_EENS1_15EpilogueDefaultEEEEEvvEEEEvNT_6ParamsE,"ax",@progbits
	.align	128
.text._ZN7cutlass13device_kernelINS_4gemm6kernel13GemmUniversalIN4cute5tupleIJiiiiEEENS1_10collective13CollectiveMmaINS1_34MainloopSm90TmaGmmaWarpSpecializedILi12ENS5_IJNS4_1CILi1EEESB_SB_EEENS1_32KernelTmaWarpSpecializedPingpongEEENS5_IJNSA_ILi64EEENSA_ILi224EEENSA_ILi32EEEEEENS_10bfloat16_tENS5_IJlSB_lEEESJ_SK_NS4_8TiledMMAINS4_8MMA_AtomIJNS4_4SM904GMMA27MMA_64x32x16_F32BF16BF16_SSILNSO_5MajorE0ELSQ_0ELNSO_7ScaleInE1ELSR_1EEEEEENS4_6LayoutISC_NS5_IJNSA_ILi0EEESV_SV_EEEEENS5_IJNS4_10UnderscoreESY_SY_EEEEENS4_13SM90_TMA_LOADENS4_14ComposedLayoutINS4_7SwizzleILi2ELi4ELi3EEENS4_18smem_ptr_flag_bitsILi16EEENSU_INS5_IJNSA_ILi8EEESH_EEENS5_IJSH_SB_EEEEEEEvNS4_8identityES11_S1B_vS1C_EENS_8epilogue10collective6detail29Sm90TmaWarpSpecializedAdapterINS1F_15DefaultEpilogueISJ_SK_SK_NS1E_6thread17LinearCombinationISJ_Li1EffLNS1J_9ScaleType4KindE0ELNS_15FloatRoundStyleE2ESJ_EENS1_15EpilogueDefaultEEEEEvvEEEEvNT_6ParamsE:
        .type           _ZN7cutlass13device_kernelINS_4gemm6kernel13GemmUniversalIN4cute5tupleIJiiiiEEENS1_10collective13CollectiveMmaINS1_34MainloopSm90TmaGmmaWarpSpecializedILi12ENS5_IJNS4_1CILi1EEESB_SB_EEENS1_32KernelTmaWarpSpecializedPingpongEEENS5_IJNSA_ILi64EEENSA_ILi224EEENSA_ILi32EEEEEENS_10bfloat16_tENS5_IJlSB_lEEESJ_SK_NS4_8TiledMMAINS4_8MMA_AtomIJNS4_4SM904GMMA27MMA_64x32x16_F32BF16BF16_SSILNSO_5MajorE0ELSQ_0ELNSO_7ScaleInE1ELSR_1EEEEEENS4_6LayoutISC_NS5_IJNSA_ILi0EEESV_SV_EEEEENS5_IJNS4_10UnderscoreESY_SY_EEEEENS4_13SM90_TMA_LOADENS4_14ComposedLayoutINS4_7SwizzleILi2ELi4ELi3EEENS4_18smem_ptr_flag_bitsILi16EEENSU_INS5_IJNSA_ILi8EEESH_EEENS5_IJSH_SB_EEEEEEEvNS4_8identityES11_S1B_vS1C_EENS_8epilogue10collective6detail29Sm90TmaWarpSpecializedAdapterINS1F_15DefaultEpilogueISJ_SK_SK_NS1E_6thread17LinearCombinationISJ_Li1EffLNS1J_9ScaleType4KindE0ELNS_15FloatRoundStyleE2ESJ_EENS1_15EpilogueDefaultEEEEEvvEEEEvNT_6ParamsE,@function
        .size           _ZN7cutlass13device_kernelINS_4gemm6kernel13GemmUniversalIN4cute5tupleIJiiiiEEENS1_10collective13CollectiveMmaINS1_34MainloopSm90TmaGmmaWarpSpecializedILi12ENS5_IJNS4_1CILi1EEESB_SB_EEENS1_32KernelTmaWarpSpecializedPingpongEEENS5_IJNSA_ILi64EEENSA_ILi224EEENSA_ILi32EEEEEENS_10bfloat16_tENS5_IJlSB_lEEESJ_SK_NS4_8TiledMMAINS4_8MMA_AtomIJNS4_4SM904GMMA27MMA_64x32x16_F32BF16BF16_SSILNSO_5MajorE0ELSQ_0ELNSO_7ScaleInE1ELSR_1EEEEEENS4_6LayoutISC_NS5_IJNSA_ILi0EEESV_SV_EEEEENS5_IJNS4_10UnderscoreESY_SY_EEEEENS4_13SM90_TMA_LOADENS4_14ComposedLayoutINS4_7SwizzleILi2ELi4ELi3EEENS4_18smem_ptr_flag_bitsILi16EEENSU_INS5_IJNSA_ILi8EEESH_EEENS5_IJSH_SB_EEEEEEEvNS4_8identityES11_S1B_vS1C_EENS_8epilogue10collective6detail29Sm90TmaWarpSpecializedAdapterINS1F_15DefaultEpilogueISJ_SK_SK_NS1E_6thread17LinearCombinationISJ_Li1EffLNS1J_9ScaleType4KindE0ELNS_15FloatRoundStyleE2ESJ_EENS1_15EpilogueDefaultEEEEEvvEEEEvNT_6ParamsE,(.L_x_310 - _ZN7cutlass13device_kernelINS_4gemm6kernel13GemmUniversalIN4cute5tupleIJiiiiEEENS1_10collective13CollectiveMmaINS1_34MainloopSm90TmaGmmaWarpSpecializedILi12ENS5_IJNS4_1CILi1EEESB_SB_EEENS1_32KernelTmaWarpSpecializedPingpongEEENS5_IJNSA_ILi64EEENSA_ILi224EEENSA_ILi32EEEEEENS_10bfloat16_tENS5_IJlSB_lEEESJ_SK_NS4_8TiledMMAINS4_8MMA_AtomIJNS4_4SM904GMMA27MMA_64x32x16_F32BF16BF16_SSILNSO_5MajorE0ELSQ_0ELNSO_7ScaleInE1ELSR_1EEEEEENS4_6LayoutISC_NS5_IJNSA_ILi0EEESV_SV_EEEEENS5_IJNS4_10UnderscoreESY_SY_EEEEENS4_13SM90_TMA_LOADENS4_14ComposedLayoutINS4_7SwizzleILi2ELi4ELi3EEENS4_18smem_ptr_flag_bitsILi16EEENSU_INS5_IJNSA_ILi8EEESH_EEENS5_IJSH_SB_EEEEEEEvNS4_8identityES11_S1B_vS1C_EENS_8epilogue10collective6detail29Sm90TmaWarpSpecializedAdapterINS1F_15DefaultEpilogueISJ_SK_SK_NS1E_6thread17LinearCombinationISJ_Li1EffLNS1J_9ScaleType4KindE0ELNS_15FloatRoundStyleE2ESJ_EENS1_15EpilogueDefaultEEEEEvvEEEEvNT_6ParamsE)
        .other          _ZN7cutlass13device_kernelINS_4gemm6kernel13GemmUniversalIN4cute5tupleIJiiiiEEENS1_10collective13CollectiveMmaINS1_34MainloopSm90TmaGmmaWarpSpecializedILi12ENS5_IJNS4_1CILi1EEESB_SB_EEENS1_32KernelTmaWarpSpecializedPingpongEEENS5_IJNSA_ILi64EEENSA_ILi224EEENSA_ILi32EEEEEENS_10bfloat16_tENS5_IJlSB_lEEESJ_SK_NS4_8TiledMMAINS4_8MMA_AtomIJNS4_4SM904GMMA27MMA_64x32x16_F32BF16BF16_SSILNSO_5MajorE0ELSQ_0ELNSO_7ScaleInE1ELSR_1EEEEEENS4_6LayoutISC_NS5_IJNSA_ILi0EEESV_SV_EEEEENS5_IJNS4_10UnderscoreESY_SY_EEEEENS4_13SM90_TMA_LOADENS4_14ComposedLayoutINS4_7SwizzleILi2ELi4ELi3EEENS4_18smem_ptr_flag_bitsILi16EEENSU_INS5_IJNSA_ILi8EEESH_EEENS5_IJSH_SB_EEEEEEEvNS4_8identityES11_S1B_vS1C_EENS_8epilogue10collective6detail29Sm90TmaWarpSpecializedAdapterINS1F_15DefaultEpilogueISJ_SK_SK_NS1E_6thread17LinearCombinationISJ_Li1EffLNS1J_9ScaleType4KindE0ELNS_15FloatRoundStyleE2ESJ_EENS1_15EpilogueDefaultEEEEEvvEEEEvNT_6ParamsE,@"STO_CUDA_ENTRY STV_DEFAULT"
_ZN7cutlass13device_kernelINS_4gemm6kernel13GemmUniversalIN4cute5tupleIJiiiiEEENS1_10collective13CollectiveMmaINS1_34MainloopSm90TmaGmmaWarpSpecializedILi12ENS5_IJNS4_1CILi1EEESB_SB_EEENS1_32KernelTmaWarpSpecializedPingpongEEENS5_IJNSA_ILi64EEENSA_ILi224EEENSA_ILi32EEEEEENS_10bfloat16_tENS5_IJlSB_lEEESJ_SK_NS4_8TiledMMAINS4_8MMA_AtomIJNS4_4SM904GMMA27MMA_64x32x16_F32BF16BF16_SSILNSO_5MajorE0ELSQ_0ELNSO_7ScaleInE1ELSR_1EEEEEENS4_6LayoutISC_NS5_IJNSA_ILi0EEESV_SV_EEEEENS5_IJNS4_10UnderscoreESY_SY_EEEEENS4_13SM90_TMA_LOADENS4_14ComposedLayoutINS4_7SwizzleILi2ELi4ELi3EEENS4_18smem_ptr_flag_bitsILi16EEENSU_INS5_IJNSA_ILi8EEESH_EEENS5_IJSH_SB_EEEEEEEvNS4_8identityES11_S1B_vS1C_EENS_8epilogue10collective6detail29Sm90TmaWarpSpecializedAdapterINS1F_15DefaultEpilogueISJ_SK_SK_NS1E_6thread17LinearCombinationISJ_Li1EffLNS1J_9ScaleType4KindE0ELNS_15FloatRoundStyleE2ESJ_EENS1_15EpilogueDefaultEEEEEvvEEEEvNT_6ParamsE:
[----:B------:R-:W0:Y:S02]  /*0000*/  LDC R1, c[0x0][0x28] ;  /* 0x00000a00ff017b82 */ /* 0x000e240000000800 */
[----:B0-----:R-:W-:Y:S01]  /*0010*/  VIADD R1, R1, 0xfffffff8 ;  /* 0xfffffff801017836 */ /* 0x001fe20000000000 */
[----:B------:R-:W0:Y:S01]  /*0020*/  S2R R4, SR_TID.X ;  /* 0x0000000000047919 */ /* 0x000e220000002100 */
[----:B------:R-:W-:Y:S01]  /*0030*/  ELECT P0, URZ, PT ;  /* 0x00000000003f782f */ /* 0x000fe20003800000 */
[----:B------:R-:W-:Y:S01]  /*0040*/  BSSY B0, `(.L_x_0) ;  /* 0x000000f000007945 */ /* 0x000fe20003800000 */
[--C-:B0-----:R-:W-:Y:S02]  /*0050*/  SHF.R.U32.HI R0, RZ, 0x5, R4.reuse ;  /* 0x00000005ff007819 */ /* 0x101fe40000011604 */
[----:B------:R-:W-:-:S03]  /*0060*/  SHF.R.U32.HI R5, RZ, 0x7, R4 ;  /* 0x00000007ff057819 */ /* 0x000fc60000011604 */
[----:B------:R-:W0:Y:S04]  /*0070*/  SHFL.IDX PT, R2, R0, RZ, 0x1f ;  /* 0x00001fff00027589 */ /* 0x000e2800000e0000 */
[----:B------:R1:W2:Y:S01]  /*0080*/  SHFL.IDX PT, R8, R5, RZ, 0x1f ;  /* 0x00001fff05087589 */ /* 0x0002a200000e0000 */
[----:B0-----:R-:W-:-:S13]  /*0090*/  ISETP.NE.OR P0, PT, R2, RZ, !P0 ;  /* 0x000000ff0200720c */ /* 0x001fda0004705670 */
[----:B-12---:R-:W-:Y:S05]  /*00a0*/  @P0 BRA `(.L_x_1) ;  /* 0x0000000000200947 */ /* 0x006fea0003800000 */
[----:B------:R-:W-:Y:S02]  /*00b0*/  ULDC.64 UR4, c[0x0][0x198] ;  /* 0x0000660000047ab9 */ /* 0x000fe40000000a00 */
[----:B------:R-:W-:Y:S02]  /*00c0*/  UIADD3 UR6, UP0, UR4, 0xf0, URZ ;  /* 0x000000f004067890 */ /* 0x000fe4000ff1e03f */
[----:B------:R-:W-:Y:S02]  /*00d0*/  UIADD3 UR4, UP1, UR4, 0x1f0, URZ ;  /* 0x000001f004047890 */ /* 0x000fe4000ff3e03f */
[----:B------:R-:W-:Y:S02]  /*00e0*/  UIADD3.X UR7, URZ, UR5, URZ, UP0, !UPT ;  /* 0x000000053f077290 */ /* 0x000fe400087fe43f */
[----:B------:R-:W-:-:S07]  /*00f0*/  UIADD3.X UR5, URZ, UR5, URZ, UP1, !UPT ;  /* 0x000000053f057290 */ /* 0x000fce0008ffe43f */
[----:B------:R0:W-:Y:S02]  /*0100*/  UTMACCTL.PF [UR6] ;  /* 0x00000000060079b9 */ /* 0x0001e40008040000 */
[----:B------:R0:W-:Y:S02]  /*0110*/  UTMACCTL.PF [UR4] ;  /* 0x00000000040079b9 */ /* 0x0001e40008040000 */
[----:B0-----:R-:W-:Y:S01]  /*0120*/  NOP ;  /* 0x0000000000007918 */ /* 0x001fe20000000000 */
.L_x_1:
[----:B------:R-:W-:Y:S05]  /*0130*/  BSYNC B0 ;  /* 0x0000000000007941 */ /* 0x000fea0003800000 */
.L_x_0:
[----:B------:R-:W0:Y:S02]  /*0140*/  SHFL.IDX PT, R3, R0, RZ, 0x1f ;  /* 0x00001fff00037589 */ /* 0x000e2400000e0000 */
[----:B0-----:R-:W-:-:S13]  /*0150*/  ISETP.NE.AND P0, PT, R3, RZ, PT ;  /* 0x000000ff0300720c */ /* 0x001fda0003f05270 */
[----:B------:R-:W-:Y:S05]  /*0160*/  @P0 BRA `(.L_x_2) ;  /* 0x0000000000a40947 */ /* 0x000fea0003800000 */
[----:B------:R-:W-:Y:S01]  /*0170*/  ELECT P0, URZ, PT ;  /* 0x00000000003f782f */ /* 0x000fe20003800000 */
[----:B------:R-:W-:-:S12]  /*0180*/  BSSY B0, `(.L_x_2) ;  /* 0x0000027000007945 */ /* 0x000fd80003800000 */
[----:B------:R-:W-:Y:S05]  /*0190*/  @!P0 BRA `(.L_x_3) ;  /* 0x0000000000948947 */ /* 0x000fea0003800000 */
[----:B------:R-:W0:Y:S01]  /*01a0*/  S2UR UR8, SR_CgaCtaId ;  /* 0x00000000000879c3 */ /* 0x000e220000008800 */
[----:B------:R-:W-:Y:S01]  /*01b0*/  UMOV UR4, 0x400 ;  /* 0x0000040000047882 */ /* 0x000fe20000000000 */
[----:B------:R-:W-:Y:S01]  /*01c0*/  UMOV UR5, 0x1 ;  /* 0x0000000100057882 */ /* 0x000fe20000000000 */
[----:B------:R-:W-:Y:S02]  /*01d0*/  UMOV UR6, 0x80 ;  /* 0x0000008000067882 */ /* 0x000fe40000000000 */
[----:B------:R-:W-:-:S04]  /*01e0*/  UIADD3 UR6, -UR6, 0x100000, URZ ;  /* 0x0010000006067890 */ /* 0x000fc8000fffe13f */
[----:B------:R-:W-:Y:S02]  /*01f0*/  USHF.L.U32 UR7, UR6, 0xb, URZ ;  /* 0x0000000b06077899 */ /* 0x000fe4000800063f */
[----:B------:R-:W-:Y:S02]  /*0200*/  USHF.L.U32 UR6, UR6, 0x1, URZ ;  /* 0x0000000106067899 */ /* 0x000fe4000800063f */
[----:B0-----:R-:W-:Y:S02]  /*0210*/  ULEA UR8, UR8, UR4, 0x18 ;  /* 0x0000000408087291 */ /* 0x001fe4000f8ec03f */
[----:B------:R-:W-:-:S04]  /*0220*/  UIADD3 UR4, -UR5, 0x100000, URZ ;  /* 0x0010000005047890 */ /* 0x000fc8000fffe13f */
[----:B------:R-:W-:Y:S02]  /*0230*/  USHF.L.U32 UR5, UR4, 0xb, URZ ;  /* 0x0000000b04057899 */ /* 0x000fe4000800063f */
[----:B------:R-:W-:Y:S01]  /*0240*/  USHF.L.U32 UR4, UR4, 0x1, URZ ;  /* 0x0000000104047899 */ /* 0x000fe2000800063f */
[----:B------:R-:W0:Y:S11]  /*0250*/  FENCE.VIEW.ASYNC.S ;  /* 0x00000000000073c6 */ /* 0x000e360000000000 */
[----:B0-----:R0:W1:Y:S01]  /*0260*/  SYNCS.EXCH.64 URZ, [UR8], UR4 ;  /* 0x00000004083f75b2 */ /* 0x0010620008000100 */
[----:B------:R0:W2:Y:S01]  /*0270*/  SYNCS.EXCH.64 URZ, [UR8+0x60], UR6 ;  /* 0x00006006083f75b2 */ /* 0x0000a20008000100 */
[----:B------:R0:W3:Y:S01]  /*0280*/  SYNCS.EXCH.64 URZ, [UR8+0x8], UR4 ;  /* 0x00000804083f75b2 */ /* 0x0000e20008000100 */
[----:B------:R0:W4:Y:S01]  /*0290*/  SYNCS.EXCH.64 URZ, [UR8+0x68], UR6 ;  /* 0x00006806083f75b2 */ /* 0x0001220008000100 */
[----:B------:R0:W0:Y:S01]  /*02a0*/  SYNCS.EXCH.64 URZ, [UR8+0x10], UR4 ;  /* 0x00001004083f75b2 */ /* 0x0000220008000100 */
        /* <DEDUP_REMOVED lines=19> */
[----:B-1----:R-:W-:Y:S01]  /*03e0*/  NOP ;  /* 0x0000000000007918 */ /* 0x002fe20000000000 */
.L_x_3:
[----:B0-----:R-:W-:Y:S05]  /*03f0*/  BSYNC B0 ;  /* 0x0000000000007941 */ /* 0x001fea0003800000 */
.L_x_2:
[----:B------:R-:W0:Y:S01]  /*0400*/  SHFL.IDX PT, R6, R0, RZ, 0x1f ;  /* 0x00001fff00067589 */ /* 0x000e2200000e0000 */
[----:B------:R-:W-:Y:S01]  /*0410*/  ELECT P0, URZ, PT ;  /* 0x00000000003f782f */ /* 0x000fe20003800000 */
[----:B------:R-:W-:Y:S01]  /*0420*/  NOP ;  /* 0x0000000000007918 */ /* 0x000fe20000000000 */
[----:B------:R-:W-:Y:S01]  /*0430*/  ELECT P1, URZ, PT ;  /* 0x00000000003f782f */ /* 0x000fe20003820000 */
[----:B------:R-:W1:Y:S01]  /*0440*/  SHFL.IDX PT, R3, R0, RZ, 0x1f ;  /* 0x00001fff00037589 */ /* 0x000e6200000e0000 */
[----:B------:R-:W-:Y:S01]  /*0450*/  UMOV UR4, 0x20 ;  /* 0x0000002000047882 */ /* 0x000fe20000000000 */
[----:B------:R-:W-:Y:S01]  /*0460*/  UMOV UR11, 0x80 ;  /* 0x00000080000b7882 */ /* 0x000fe20000000000 */
[----:B------:R-:W-:Y:S01]  /*0470*/  NOP ;  /* 0x0000000000007918 */ /* 0x000fe20000000000 */
[C---:B------:R-:W-:Y:S01]  /*0480*/  VIADD R33, R8.reuse, 0xffffffff ;  /* 0xffffffff08217836 */ /* 0x040fe20000000000 */
[----:B------:R-:W2:Y:S01]  /*0490*/  SHFL.IDX PT, R5, R5, RZ, 0x1f ;  /* 0x00001fff05057589 */ /* 0x000ea200000e0000 */
[----:B------:R-:W-:Y:S01]  /*04a0*/  ULDC.64 UR36, c[0x0][0x208] ;  /* 0x0000820000247ab9 */ /* 0x000fe20000000a00 */
[----:B------:R-:W-:-:S02]  /*04b0*/  ISETP.NE.AND P2, PT, R8, RZ, PT ;  /* 0x000000ff0800720c */ /* 0x000fc40003f45270 */
[----:B------:R-:W-:Y:S02]  /*04c0*/  ISETP.GE.U32.AND P3, PT, R33, 0x2, PT ;  /* 0x000000022100780c */ /* 0x000fe40003f66070 */
[----:B0-----:R-:W-:Y:S02]  /*04d0*/  ISETP.NE.OR P0, PT, R6, RZ, !P0 ;  /* 0x000000ff0600720c */ /* 0x001fe40004705670 */
[----:B-1----:R-:W-:Y:S02]  /*04e0*/  ISETP.NE.OR P1, PT, R3, RZ, !P1 ;  /* 0x000000ff0300720c */ /* 0x002fe40004f25670 */
[----:B------:R-:W-:-:S04]  /*04f0*/  SHF.R.S32.HI R3, RZ, 0x1f, R2 ;  /* 0x0000001fff037819 */ /* 0x000fc80000011402 */
[----:B------:R-:W-:-:S05]  /*0500*/  LEA.HI R3, R3, R2, RZ, 0x2 ;  /* 0x0000000203037211 */ /* 0x000fca00078f10ff */
[----:B------:R-:W-:Y:S01]  /*0510*/  VOTEU.ALL UP0, P0 ;  /* 0x00000000003f7886 */ /* 0x000fe20000000000 */
[----:B------:R-:W-:Y:S01]  /*0520*/  LOP3.LUT R3, R3, 0xfffffffc, RZ, 0xc0, !PT ;  /* 0xfffffffc03037812 */ /* 0x000fe200078ec0ff */
[----:B------:R-:W-:-:S03]  /*0530*/  VOTEU.ALL UP1, P1 ;  /* 0x00000000003f7886 */ /* 0x000fc60000820000 */
[----:B------:R-:W0:Y:S01]  /*0540*/  @!UP0 S2UR UR7, SR_CgaCtaId ;  /* 0x00000000000789c3 */ /* 0x000e220000008800 */
[----:B------:R-:W-:Y:S01]  /*0550*/  @!UP0 UMOV UR6, 0x400 ;  /* 0x0000040000068882 */ /* 0x000fe20000000000 */
[----:B------:R-:W-:-:S04]  /*0560*/  @!UP0 UIADD3 UR4, -UR4, 0x100000, URZ ;  /* 0x0010000004048890 */ /* 0x000fc8000fffe13f */
[----:B------:R-:W-:Y:S02]  /*0570*/  @!UP0 USHF.L.U32 UR5, UR4, 0xb, URZ ;  /* 0x0000000b04058899 */ /* 0x000fe4000800063f */
[----:B------:R-:W-:Y:S01]  /*0580*/  @!UP0 USHF.L.U32 UR4, UR4, 0x1, URZ ;  /* 0x0000000104048899 */ /* 0x000fe2000800063f */
[----:B------:R-:W-:Y:S01]  /*0590*/  IMAD.IADD R0, R2, 0x1, -R3 ;  /* 0x0000000102007824 */ /* 0x000fe200078e0a03 */
[----:B------:R-:W-:Y:S01]  /*05a0*/  @!UP1 UMOV UR9, 0x400 ;  /* 0x0000040000099882 */ /* 0x000fe20000000000 */
[----:B------:R-:W-:Y:S01]  /*05b0*/  VOTEU.ALL UP2, P1 ;  /* 0x00000000003f7886 */ /* 0x000fe20000840000 */
[----:B------:R-:W-:Y:S01]  /*05c0*/  VOTEU.ALL UP3, P1 ;  /* 0x00000000003f7886 */ /* 0x000fe20000860000 */
[----:B------:R-:W-:Y:S01]  /*05d0*/  VOTEU.ALL UP4, P1 ;  /* 0x00000000003f7886 */ /* 0x000fe20000880000 */
[----:B------:R-:W1:Y:S01]  /*05e0*/  @!UP1 S2UR UR10, SR_CgaCtaId ;  /* 0x00000000000a99c3 */ /* 0x000e620000008800 */
[----:B------:R-:W-:Y:S01]  /*05f0*/  VOTEU.ALL UP5, P1 ;  /* 0x00000000003f7886 */ /* 0x000fe200008a0000 */
[----:B------:R-:W-:-:S04]  /*0600*/  SHF.R.S32.HI R3, RZ, 0x1f, R4 ;  /* 0x0000001fff037819 */ /* 0x000fc80000011404 */
[----:B------:R-:W-:-:S04]  /*0610*/  LEA.HI R3, R3, R4, RZ, 0x7 ;  /* 0x0000000403037211 */ /* 0x000fc800078f38ff */
[----:B------:R-:W-:-:S05]  /*0620*/  LOP3.LUT R3, R3, 0xffffff80, RZ, 0xc0, !PT ;  /* 0xffffff8003037812 */ /* 0x000fca00078ec0ff */
[----:B------:R-:W-:Y:S01]  /*0630*/  IMAD.IADD R3, R4, 0x1, -R3 ;  /* 0x0000000104037824 */ /* 0x000fe200078e0a03 */
[----:B0-----:R-:W-:Y:S02]  /*0640*/  @!UP0 ULEA UR8, UR7, UR6, 0x18 ;  /* 0x0000000607088291 */ /* 0x001fe4000f8ec03f */
[----:B------:R-:W-:-:S04]  /*0650*/  @!UP1 UIADD3 UR6, -UR11, 0x100000, URZ ;  /* 0x001000000b069890 */ /* 0x000fc8000fffe13f */
[----:B------:R-:W-:Y:S02]  /*0660*/  @!UP1 USHF.L.U32 UR7, UR6, 0xb, URZ ;  /* 0x0000000b06079899 */ /* 0x000fe4000800063f */
[----:B------:R-:W-:Y:S01]  /*0670*/  @!UP1 USHF.L.U32 UR6, UR6, 0x1, URZ ;  /* 0x0000000106069899 */ /* 0x000fe2000800063f */
[----:B------:R-:W-:Y:S01]  /*0680*/  VOTEU.ALL UP0, P0 ;  /* 0x00000000003f7886 */ /* 0x000fe20000000000 */
[----:B-1----:R-:W-:Y:S01]  /*0690*/  @!UP1 ULEA UR9, UR10, UR9, 0x18 ;  /* 0x000000090a099291 */ /* 0x002fe2000f8ec03f */
[----:B------:R-:W-:Y:S02]  /*06a0*/  VOTEU.ALL UP1, P0 ;  /* 0x00000000003f7886 */ /* 0x000fe40000020000 */
[----:B------:R-:W-:Y:S01]  /*06b0*/  ULDC.64 UR10, c[0x0][0x598] ;  /* 0x00016600000a7ab9 */ /* 0x000fe20000000a00 */
[----:B------:R-:W-:Y:S01]  /*06c0*/  ISETP.NE.AND P0, PT, R0, 0x3, PT ;  /* 0x000000030000780c */ /* 0x000fe20003f05270 */
[----:B------:R-:W0:Y:S02]  /*06d0*/  FENCE.VIEW.ASYNC.S ;  /* 0x00000000000073c6 */ /* 0x000e240000000000 */
[----:B0-----:R0:W2:Y:S01]  /*06e0*/  @!UP0 SYNCS.EXCH.64 URZ, [UR8+0xf0], UR4 ;  /* 0x0000f004083f85b2 */ /* 0x0010a20008000100 */
[----:B------:R-:W-:-:S02]  /*06f0*/  ISETP.NE.U32.AND P1, PT, RZ, UR10, PT ;  /* 0x0000000aff007c0c */ /* 0x000fc4000bf25070 */
[----:B------:R-:W-:Y:S02]  /*0700*/  ISETP.EQ.OR P0, PT, R0, RZ, !P0 ;  /* 0x000000ff0000720c */ /* 0x000fe40004702670 */
[----:B------:R-:W-:Y:S02]  /*0710*/  ISETP.NE.AND.EX P1, PT, RZ, UR11, PT, P1 ;  /* 0x0000000bff007c0c */ /* 0x000fe4000bf25310 */
[----:B------:R-:W-:-:S04]  /*0720*/  ISETP.EQ.AND P0, PT, R8, RZ, P0 ;  /* 0x000000ff0800720c */ /* 0x000fc80000702270 */
[----:B------:R-:W-:-:S04]  /*0730*/  SEL R16, RZ, 0x1, !P0 ;  /* 0x00000001ff107807 */ /* 0x000fc80004000000 */
[----:B------:R-:W-:Y:S01]  /*0740*/  SEL R16, R16, 0x2, P3 ;  /* 0x0000000210107807 */ /* 0x000fe20001800000 */
[----:B------:R0:W2:Y:S01]  /*0750*/  @!UP1 SYNCS.EXCH.64 URZ, [UR8+0xf8], UR4 ;  /* 0x0000f804083f95b2 */ /* 0x0000a20008000100 */
[----:B------:R-:W-:Y:S01]  /*0760*/  NOP ;  /* 0x0000000000007918 */ /* 0x000fe20000000000 */
[----:B------:R0:W2:Y:S01]  /*0770*/  @!UP2 SYNCS.EXCH.64 URZ, [UR9+0xd0], UR6 ;  /* 0x0000d006093fa5b2 */ /* 0x0000a20008000100 */
[----:B------:R0:W2:Y:S01]  /*0780*/  @!UP3 SYNCS.EXCH.64 URZ, [UR9+0xd8], UR6 ;  /* 0x0000d806093fb5b2 */ /* 0x0000a20008000100 */
[----:B------:R0:W2:Y:S01]  /*0790*/  @!UP4 SYNCS.EXCH.64 URZ, [UR9+0xe0], UR6 ;  /* 0x0000e006093fc5b2 */ /* 0x0000a20008000100 */
[----:B------:R0:W2:Y:S01]  /*07a0*/  @!UP5 SYNCS.EXCH.64 URZ, [UR9+0xe8], UR6 ;  /* 0x0000e806093fd5b2 */ /* 0x0000a20008000100 */
[----:B------:R-:W-:Y:S01]  /*07b0*/  NOP ;  /* 0x0000000000007918 */ /* 0x000fe20000000000 */
[----:B--234-:R-:W-:Y:S06]  /*07c0*/  BAR.SYNC.DEFER_BLOCKING 0x0 ;  /* 0x0000000000007b1d */ /* 0x01cfec0000010000 */
[----:B0-----:R-:W-:Y:S05]  /*07d0*/  @!P1 BRA `(.L_x_4) ;  /* 0x00000000001c9947 */ /* 0x001fea0003800000 */
[----:B------:R-:W0:Y:S02]  /*07e0*/  LDC.64 R6, c[0x0][0x598] ;  /* 0x00016600ff067b82 */ /* 0x000e240000000a00 */
[----:B0-----:R-:W2:Y:S02]  /*07f0*/  LDG.E.64 R6, desc[UR36][R6.64] ;  /* 0x0000002406067981 */ /* 0x001ea4000c1e1b00 */
[----:B--2---:R-:W-:-:S04]  /*0800*/  ISETP.NE.U32.AND P0, PT, R6, RZ, PT ;  /* 0x000000ff0600720c */ /* 0x004fc80003f05070 */
[----:B------:R-:W-:-:S13]  /*0810*/  ISETP.NE.AND.EX P0, PT, R7, RZ, PT, P0 ;  /* 0x000000ff0700720c */ /* 0x000fda0003f05300 */
[----:B------:R-:W-:Y:S05]  /*0820*/  @!P0 BRA `(.L_x_4) ;  /* 0x0000000000088947 */ /* 0x000fea0003800000 */
[----:B------:R1:W5:Y:S01]  /*0830*/  LD.E R136, desc[UR36][R6.64] ;  /* 0x0000002406887980 */ /* 0x000362000c101900 */
[----:B------:R-:W-:Y:S05]  /*0840*/  BRA `(.L_x_5) ;  /* 0x0000000000247947 */ /* 0x000fea0003800000 */
.L_x_4:
[----:B------:R-:W-:Y:S02]  /*0850*/  ULDC.64 UR4, c[0x0][0x588] ;  /* 0x0001620000047ab9 */ /* 0x000fe40000000a00 */
[----:B------:R-:W-:-:S04]  /*0860*/  ISETP.NE.U32.AND P0, PT, RZ, UR4, PT ;  /* 0x00000004ff007c0c */ /* 0x000fc8000bf05070 */
[----:B------:R-:W-:-:S13]  /*0870*/  ISETP.NE.AND.EX P0, PT, RZ, UR5, PT, P0 ;  /* 0x00000005ff007c0c */ /* 0x000fda000bf05300 */
[----:B------:R-:W-:Y:S05]  /*0880*/  @!P0 BRA `(.L_x_6) ;  /* 0x00000000000c8947 */ /* 0x000fea0003800000 */
[----:B------:R-:W0:Y:S02]  /*0890*/  LDC.64 R136, c[0x0][0x588] ;  /* 0x00016200ff887b82 */ /* 0x000e240000000a00 */
[----:B0-----:R0:W5:Y:S01]  /*08a0*/  LDG.E R136, desc[UR36][R136.64] ;  /* 0x0000002488887981 */ /* 0x001162000c1e1900 */
[----:B------:R-:W-:Y:S05]  /*08b0*/  BRA `(.L_x_5) ;  /* 0x0000000000087947 */ /* 0x000fea0003800000 */
.L_x_6:
[----:B------:R-:W-:Y:S02]  /*08c0*/  ULDC UR4, c[0x0][0x580] ;  /* 0x0001600000047ab9 */ /* 0x000fe40000000800 */
[----:B------:R-:W-:-:S07]  /*08d0*/  IMAD.U32 R136, RZ, RZ, UR4 ;  /* 0x00000004ff887e24 */ /* 0x000fce000f8e00ff */
.L_x_5:
[----:B------:R-:W-:Y:S02]  /*08e0*/  ULDC.64 UR4, c[0x0][0x5a0] ;  /* 0x0001680000047ab9 */ /* 0x000fe40000000a00 */
[----:B------:R-:W-:-:S04]  /*08f0*/  ISETP.NE.U32.AND P0, PT, RZ, UR4, PT ;  /* 0x00000004ff007c0c */ /* 0x000fc8000bf05070 */
[----:B------:R-:W-:-:S13]  /*0900*/  ISETP.NE.AND.EX P0, PT, RZ, UR5, PT, P0 ;  /* 0x00000005ff007c0c */ /* 0x000fda000bf05300 */
[----:B------:R-:W-:Y:S05]  /*0910*/  @!P0 BRA `(.L_x_7) ;  /* 0x00000000001c8947 */ /* 0x000fea0003800000 */
[----:B-1----:R-:W1:Y:S02]  /*0920*/  LDC.64 R6, c[0x0][0x5a0] ;  /* 0x00016800ff067b82 */ /* 0x002e640000000a00 */
[----:B-1----:R-:W2:Y:S02]  /*0930*/  LDG.E.64 R6, desc[UR36][R6.64] ;  /* 0x0000002406067981 */ /* 0x002ea4000c1e1b00 */
[----:B--2---:R-:W-:-:S04]  /*0940*/  ISETP.NE.U32.AND P0, PT, R6, RZ, PT ;  /* 0x000000ff0600720c */ /* 0x004fc80003f05070 */
[----:B------:R-:W-:-:S13]  /*0950*/  ISETP.NE.AND.EX P0, PT, R7, RZ, PT, P0 ;  /* 0x000000ff0700720c */ /* 0x000fda0003f05300 */
[----:B------:R-:W-:Y:S05]  /*0960*/  @!P0 BRA `(.L_x_7) ;  /* 0x0000000000088947 */ /* 0x000fea0003800000 */
[----:B0-----:R2:W5:Y:S01]  /*0970*/  LD.E R137, desc[UR36][R6.64] ;  /* 0x0000002406897980 */ /* 0x001562000c101900 */
[----:B------:R-:W-:Y:S05]  /*0980*/  BRA `(.L_x_8) ;  /* 0x0000000000247947 */ /* 0x000fea0003800000 */
.L_x_7:
[----:B------:R-:W-:Y:S02]  /*0990*/  ULDC.64 UR4, c[0x0][0x590] ;  /* 0x0001640000047ab9 */ /* 0x000fe40000000a00 */
[----:B------:R-:W-:-:S04]  /*09a0*/  ISETP.NE.U32.AND P0, PT, RZ, UR4, PT ;  /* 0x00000004ff007c0c */ /* 0x000fc8000bf05070 */
[----:B------:R-:W-:-:S13]  /*09b0*/  ISETP.NE.AND.EX P0, PT, RZ, UR5, PT, P0 ;  /* 0x00000005ff007c0c */ /* 0x000fda000bf05300 */
[----:B------:R-:W-:Y:S05]  /*09c0*/  @!P0 BRA `(.L_x_9) ;  /* 0x00000000000c8947 */ /* 0x000fea0003800000 */
[----:B-1----:R-:W0:Y:S02]  /*09d0*/  LDC.64 R6, c[0x0][0x590] ;  /* 0x00016400ff067b82 */ /* 0x002e240000000a00 */
[----:B0-----:R0:W5:Y:S01]  /*09e0*/  LDG.E R137, desc[UR36][R6.64] ;  /* 0x0000002406897981 */ /* 0x001162000c1e1900 */
[----:B------:R-:W-:Y:S05]  /*09f0*/  BRA `(.L_x_8) ;  /* 0x0000000000087947 */ /* 0x000fea0003800000 */
.L_x_9:
[----:B------:R-:W-:Y:S02]  /*0a00*/  ULDC UR4, c[0x0][0x584] ;  /* 0x0001610000047ab9 */ /* 0x000fe40000000800 */
[----:B0-----:R-:W-:-:S07]  /*0a10*/  IMAD.U32 R137, RZ, RZ, UR4 ;  /* 0x00000004ff897e24 */ /* 0x001fce000f8e00ff */
.L_x_8:
[----:B------:R-:W3:Y:S01]  /*0a20*/  LDC R2, c[0x0][0x65c] ;  /* 0x00019700ff027b82 */ /* 0x000ee20000000800 */
[----:B------:R-:W4:Y:S01]  /*0a30*/  S2R R14, SR_CTAID.Y ;  /* 0x00000000000e7919 */ /* 0x000f220000002600 */
[----:B------:R-:W-:Y:S01]  /*0a40*/  ULDC UR6, c[0x0][0x28c] ;  /* 0x0000a30000067ab9 */ /* 0x000fe20000000800 */
[----:B------:R-:W-:Y:S01]  /*0a50*/  ISETP.NE.AND P0, PT, R8, 0x2, PT ;  /* 0x000000020800780c */ /* 0x000fe20003f05270 */
[----:B------:R-:W-:Y:S01]  /*0a60*/  UIADD3 UR6, UR6, 0x1f, URZ ;  /* 0x0000001f06067890 */ /* 0x000fe2000fffe03f */
[----:B012---:R-:W0:Y:S01]  /*0a70*/  S2R R6, SR_CTAID.X ;  /* 0x0000000000067919 */ /* 0x007e220000002500 */
[----:B------:R-:W-:Y:S01]  /*0a80*/  IMAD.MOV.U32 R7, RZ, RZ, RZ ;  /* 0x000000ffff077224 */ /* 0x000fe200078e00ff */
[----:B------:R-:W-:Y:S01]  /*0a90*/  UMOV UR38, URZ ;  /* 0x0000003f00267c82 */ /* 0x000fe20008000000 */
[----:B------:R-:W-:Y:S01]  /*0aa0*/  USHF.R.S32.HI UR7, URZ, 0x1f, UR6 ;  /* 0x0000001f3f077899 */ /* 0x000fe20008011406 */
[----:B------:R-:W-:Y:S01]  /*0ab0*/  UMOV UR39, URZ ;  /* 0x0000003f00277c82 */ /* 0x000fe20008000000 */
[----:B------:R-:W-:-:S02]  /*0ac0*/  ULDC.64 UR8, c[0x0][0x650] ;  /* 0x0001940000087ab9 */ /* 0x000fc40000000a00 */
[----:B------:R-:W-:-:S04]  /*0ad0*/  ULEA.HI UR7, UR7, UR6, URZ, 0x5 ;  /* 0x0000000607077291 */ /* 0x000fc8000f8f283f */
[----:B------:R-:W-:Y:S01]  /*0ae0*/  USHF.R.S32.HI UR40, URZ, 0x5, UR7 ;  /* 0x000000053f287899 */ /* 0x000fe20008011407 */
[----:B---3--:R-:W-:-:S13]  /*0af0*/  ISETP.NE.AND P1, PT, R2, 0x1, PT ;  /* 0x000000010200780c */ /* 0x008fda0003f25270 */
[----:B------:R-:W0:Y:S01]  /*0b00*/  @P1 LDC R19, c[0x0][0x10] ;  /* 0x00000400ff131b82 */ /* 0x000e220000000800 */
[----:B----4-:R-:W-:Y:S02]  /*0b10*/  @P1 IMAD.MOV.U32 R8, RZ, RZ, R14 ;  /* 0x000000ffff081224 */ /* 0x010fe400078e000e */
[----:B------:R-:W-:Y:S02]  /*0b20*/  @P1 IMAD.MOV.U32 R9, RZ, RZ, RZ ;  /* 0x000000ffff091224 */ /* 0x000fe400078e00ff */
[----:B------:R-:W-:-:S03]  /*0b30*/  @P1 IMAD.MOV.U32 R17, RZ, RZ, RZ ;  /* 0x000000ffff111224 */ /* 0x000fc600078e00ff */
[----:B------:R-:W1:Y:S01]  /*0b40*/  @!P1 LDC R11, c[0x0][0xc] ;  /* 0x00000300ff0b9b82 */ /* 0x000e620000000800 */
[----:B------:R-:W-:Y:S01]  /*0b50*/  ULDC UR4, c[0x0][0xc] ;  /* 0x0000030000047ab9 */ /* 0x000fe20000000800 */
[----:B------:R-:W-:Y:S02]  /*0b60*/  ULDC UR5, c[0x0][0x10] ;  /* 0x0000040000057ab9 */ /* 0x000fe40000000800 */
[----:B------:R-:W-:-:S04]  /*0b70*/  UIMAD.WIDE.U32 UR4, UR4, UR5, URZ ;  /* 0x00000005040472a5 */ /* 0x000fc8000f8e003f */
[----:B------:R-:W2:Y:S01]  /*0b80*/  LDC R2, c[0x0][0x14] ;  /* 0x00000500ff027b82 */ /* 0x000ea20000000800 */
[----:B0-----:R-:W-:-:S04]  /*0b90*/  @P1 IMAD.WIDE.U32 R18, R6, R19, R8 ;  /* 0x0000001306121225 */ /* 0x001fc800078e0008 */
[----:B------:R-:W-:Y:S02]  /*0ba0*/  @P1 IMAD.IADD R17, R19, 0x1, R17 ;  /* 0x0000000113111824 */ /* 0x000fe400078e0211 */
[----:B-1----:R-:W-:-:S04]  /*0bb0*/  @!P1 IMAD.WIDE.U32 R8, R11, R14, R6 ;  /* 0x0000000e0b089225 */ /* 0x002fc800078e0006 */
[----:B------:R-:W-:Y:S02]  /*0bc0*/  @!P1 IMAD.MOV.U32 R18, RZ, RZ, R8 ;  /* 0x000000ffff129224 */ /* 0x000fe400078e0008 */
[----:B------:R-:W-:Y:S02]  /*0bd0*/  @!P1 IMAD.MOV.U32 R17, RZ, RZ, R9 ;  /* 0x000000ffff119224 */ /* 0x000fe400078e0009 */
[----:B--2---:R-:W-:-:S04]  /*0be0*/  IMAD.WIDE.U32 R12, R2, UR4, RZ ;  /* 0x00000004020c7c25 */ /* 0x004fc8000f8e00ff */
[----:B------:R-:W-:Y:S01]  /*0bf0*/  IMAD R23, R2, UR5, RZ ;  /* 0x0000000502177c24 */ /* 0x000fe2000f8e02ff */
[----:B------:R0:W-:Y:S03]  /*0c00*/  STL.64 [R1], R12 ;  /* 0x0000000c01007387 */ /* 0x0001e60000100a00 */
[----:B------:R-:W-:Y:S01]  /*0c10*/  IMAD.IADD R23, R13, 0x1, R23 ;  /* 0x000000010d177824 */ /* 0x000fe200078e0217 */
[----:B------:R-:W-:Y:S06]  /*0c20*/  @P0 BRA `(.L_x_10) ;  /* 0x0000000000200947 */ /* 0x000fec0003800000 */
[----:B------:R-:W-:Y:S01]  /*0c30*/  UISETP.GE.U32.AND UP0, UPT, UR40, 0xc, UPT ;  /* 0x0000000c2800788c */ /* 0x000fe2000bf06070 */
[----:B------:R-:W-:Y:S01]  /*0c40*/  IADD3 R18, P0, R18, R12, RZ ;  /* 0x0000000c12127210 */ /* 0x000fe20007f1e0ff */
[----:B------:R-:W-:Y:S01]  /*0c50*/  UIMAD.WIDE.U32 UR4, UR40, -0x55555555, URZ ;  /* 0xaaaaaaab280478a5 */ /* 0x000fe2000f8e003f */
[----:B------:R-:W-:-:S03]  /*0c60*/  UMOV UR39, URZ ;  /* 0x0000003f00277c82 */ /* 0x000fc60008000000 */
[----:B------:R-:W-:Y:S01]  /*0c70*/  USHF.R.U32.HI UR4, URZ, 0x3, UR5 ;  /* 0x000000033f047899 */ /* 0x000fe20008011605 */
[----:B------:R-:W-:-:S03]  /*0c80*/  IMAD.X R17, R23, 0x1, R17, P0 ;  /* 0x0000000117117824 */ /* 0x000fc600000e0611 */
[----:B------:R-:W-:Y:S02]  /*0c90*/  UIMAD UR38, UR4, -0xc, UR40 ;  /* 0xfffffff4042678a4 */ /* 0x000fe4000f8e0228 */
[----:B------:R-:W-:-:S12]  /*0ca0*/  @UP0 ULOP3.LUT UR39, UR4, 0x1, URZ, 0xc0, !UPT ;  /* 0x0000000104270892 */ /* 0x000fd8000f8ec03f */
.L_x_10:
[----:B------:R-:W-:Y:S01]  /*0cb0*/  ISETP.GE.U32.AND P0, PT, R18, UR8, PT ;  /* 0x0000000812007c0c */ /* 0x000fe2000bf06070 */
[----:B------:R-:W-:Y:S01]  /*0cc0*/  IMAD.MOV.U32 R19, RZ, RZ, -0x1 ;  /* 0xffffffffff137424 */ /* 0x000fe200078e00ff */
[----:B------:R-:W-:Y:S01]  /*0cd0*/  PRMT R8, RZ, 0x7610, R8 ;  /* 0x00007610ff087816 */ /* 0x000fe20000000008 */
[----:B------:R-:W-:Y:S01]  /*0ce0*/  IMAD.MOV.U32 R22, RZ, RZ, -0x1 ;  /* 0xffffffffff167424 */ /* 0x000fe200078e00ff */
[----:B------:R-:W-:Y:S01]  /*0cf0*/  ISETP.GE.U32.AND.EX P0, PT, R17, UR9, PT, P0 ;  /* 0x0000000911007c0c */ /* 0x000fe2000bf06100 */
[----:B------:R-:W-:-:S12]  /*0d00*/  IMAD.MOV.U32 R2, RZ, RZ, -0x1 ;  /* 0xffffffffff027424 */ /* 0x000fd800078e00ff */
[----:B------:R-:W-:Y:S05]  /*0d10*/  @P0 BRA `(.L_x_11) ;  /* 0x00000004005c0947 */ /* 0x000fea0003800000 */
[----:B------:R-:W1:Y:S01]  /*0d20*/  LDC.64 R20, c[0x0][0x628] ;  /* 0x00018a00ff147b82 */ /* 0x000e620000000a00 */
[----:B------:R-:W-:Y:S02]  /*0d30*/  IMAD.MOV.U32 R8, RZ, RZ, R18 ;  /* 0x000000ffff087224 */ /* 0x000fe400078e0012 */
[----:B------:R-:W-:-:S05]  /*0d40*/  IMAD.MOV.U32 R9, RZ, RZ, R17 ;  /* 0x000000ffff097224 */ /* 0x000fca00078e0011 */
[----:B------:R-:W2:Y:S08]  /*0d50*/  LDC R2, c[0x0][0x630] ;  /* 0x00018c00ff027b82 */ /* 0x000eb00000000800 */
[----:B------:R-:W3:Y:S01]  /*0d60*/  LDC.64 R24, c[0x0][0x620] ;  /* 0x00018800ff187b82 */ /* 0x000ee20000000a00 */
[----:B-1----:R-:W-:-:S04]  /*0d70*/  ISETP.NE.U32.AND P0, PT, R20, RZ, PT ;  /* 0x000000ff1400720c */ /* 0x002fc80003f05070 */
[----:B------:R-:W-:-:S13]  /*0d80*/  ISETP.NE.AND.EX P0, PT, R21, RZ, PT, P0 ;  /* 0x000000ff1500720c */ /* 0x000fda0003f05300 */
[----:B--23--:R-:W-:Y:S05]  /*0d90*/  @!P0 BRA `(.L_x_12) ;  /* 0x0000000000288947 */ /* 0x00cfea0003800000 */
[----:B0-----:R-:W0:Y:S02]  /*0da0*/  LDC R13, c[0x0][0x634] ;  /* 0x00018d00ff0d7b82 */ /* 0x001e240000000800 */
[----:B0-----:R-:W-:-:S05]  /*0db0*/  IADD3 R13, P0, R18, R13, RZ ;  /* 0x0000000d120d7210 */ /* 0x001fca0007f1e0ff */
[----:B------:R-:W-:-:S04]  /*0dc0*/  IMAD.X R15, RZ, RZ, R17, P0 ;  /* 0x000000ffff0f7224 */ /* 0x000fc800000e0611 */
[----:B------:R-:W-:-:S04]  /*0dd0*/  IMAD.WIDE.U32 R8, R15, R20, RZ ;  /* 0x000000140f087225 */ /* 0x000fc800078e00ff */
[----:B------:R-:W-:-:S04]  /*0de0*/  IMAD.WIDE.U32 R10, P0, R13, R21, R8 ;  /* 0x000000150d0a7225 */ /* 0x000fc80007800008 */
[----:B------:R-:W-:-:S04]  /*0df0*/  IMAD.WIDE.U32 R8, R13, R20, RZ ;  /* 0x000000140d087225 */ /* 0x000fc800078e00ff */
[----:B------:R-:W-:Y:S01]  /*0e00*/  IMAD.X R13, RZ, RZ, RZ, P0 ;  /* 0x000000ffff0d7224 */ /* 0x000fe200000e06ff */
[----:B------:R-:W-:Y:S01]  /*0e10*/  IADD3 RZ, P0, R9, R10, RZ ;  /* 0x0000000a09ff7210 */ /* 0x000fe20007f1e0ff */
[----:B------:R-:W-:-:S04]  /*0e20*/  IMAD.MOV.U32 R12, RZ, RZ, R11 ;  /* 0x000000ffff0c7224 */ /* 0x000fc800078e000b */
[----:B------:R-:W-:-:S08]  /*0e30*/  IMAD.WIDE.U32.X R8, R15, R21, R12, P0 ;  /* 0x000000150f087225 */ /* 0x000fd000000e040c */
.L_x_12:
[-CC-:B------:R-:W-:Y:S01]  /*0e40*/  SHF.R.U64 R31, R8, R2.reuse, R9.reuse ;  /* 0x00000002081f7219 */ /* 0x180fe20000001209 */
[----:B0-----:R-:W0:Y:S01]  /*0e50*/  LDC R12, c[0x0][0x618] ;  /* 0x00018600ff0c7b82 */ /* 0x001e220000000800 */
[----:B------:R-:W-:Y:S01]  /*0e60*/  SHF.R.U32.HI R7, RZ, R2, R9 ;  /* 0x00000002ff077219 */ /* 0x000fe20000011609 */
[----:B------:R-:W-:Y:S01]  /*0e70*/  ULDC UR4, c[0x0][0x150] ;  /* 0x0000540000047ab9 */ /* 0x000fe20000000800 */
[----:B------:R-:W-:Y:S01]  /*0e80*/  IADD3 R11, P0, RZ, -R31, RZ ;  /* 0x8000001fff0b7210 */ /* 0x000fe20007f1e0ff */
[----:B------:R-:W-:Y:S01]  /*0e90*/  IMAD.MOV.U32 R19, RZ, RZ, R17 ;  /* 0x000000ffff137224 */ /* 0x000fe200078e0011 */
[----:B------:R-:W-:-:S03]  /*0ea0*/  I2FP.F32.U32 R2, R6 ;  /* 0x0000000600027245 */ /* 0x000fc60000201000 */
[----:B------:R-:W1:Y:S01]  /*0eb0*/  LDC.64 R26, c[0x0][0x640] ;  /* 0x00019000ff1a7b82 */ /* 0x000e620000000a00 */
[----:B------:R-:W-:Y:S02]  /*0ec0*/  IMAD.X R13, RZ, RZ, ~R7, P0 ;  /* 0x000000ffff0d7224 */ /* 0x000fe400000e0e07 */
[----:B------:R-:W-:Y:S01]  /*0ed0*/  FMUL R2, R2, UR4 ;  /* 0x0000000402027c20 */ /* 0x000fe20008400000 */
[----:B------:R-:W-:Y:S01]  /*0ee0*/  IMAD.WIDE.U32 R8, R11, R24, R18 ;  /* 0x000000180b087225 */ /* 0x000fe200078e0012 */
[----:B------:R-:W-:-:S03]  /*0ef0*/  ULDC UR4, c[0x0][0x154] ;  /* 0x0000550000047ab9 */ /* 0x000fc60000000800 */
[----:B------:R-:W-:Y:S01]  /*0f00*/  IMAD R10, R13, R24, RZ ;  /* 0x000000180d0a7224 */ /* 0x000fe200078e02ff */
[----:B------:R-:W2:Y:S01]  /*0f10*/  LDC R7, c[0x0][0x144] ;  /* 0x00005100ff077b82 */ /* 0x000ea20000000800 */
[----:B------:R-:W3:Y:S02]  /*0f20*/  F2I.U32.TRUNC.NTZ R2, R2 ;  /* 0x0000000200027305 */ /* 0x000ee4000020f000 */
[----:B------:R-:W-:-:S04]  /*0f30*/  IMAD R11, R11, R25, R10 ;  /* 0x000000190b0b7224 */ /* 0x000fc800078e020a */
[----:B------:R-:W-:Y:S01]  /*0f40*/  IMAD.IADD R9, R9, 0x1, R11 ;  /* 0x0000000109097824 */ /* 0x000fe200078e020b */
[----:B------:R-:W4:Y:S01]  /*0f50*/  LDC R22, c[0x0][0x608] ;  /* 0x00018200ff167b82 */ /* 0x000f220000000800 */
[----:B------:R-:W-:-:S03]  /*0f60*/  IMAD.MOV.U32 R11, RZ, RZ, -0x1 ;  /* 0xffffffffff0b7424 */ /* 0x000fc600078e00ff */
[--C-:B0-----:R-:W-:Y:S02]  /*0f70*/  SHF.R.U64 R20, R8, R12, R9.reuse ;  /* 0x0000000c08147219 */ /* 0x101fe40000001209 */
[----:B------:R-:W-:Y:S02]  /*0f80*/  I2FP.F32.U32 R8, R14 ;  /* 0x0000000e00087245 */ /* 0x000fe40000201000 */
[----:B------:R-:W0:Y:S01]  /*0f90*/  LDC R24, c[0x0][0x658] ;  /* 0x00019600ff187b82 */ /* 0x000e220000000800 */
[----:B-1----:R-:W-:Y:S01]  /*0fa0*/  ISETP.NE.U32.AND P0, PT, R26, RZ, PT ;  /* 0x000000ff1a00720c */ /* 0x002fe20003f05070 */
[----:B---3--:R-:W-:Y:S02]  /*0fb0*/  IMAD.MOV R10, RZ, RZ, -R2 ;  /* 0x000000ffff0a7224 */ /* 0x008fe400078e0a02 */
[----:B------:R-:W-:Y:S01]  /*0fc0*/  FMUL R8, R8, UR4 ;  /* 0x0000000408087c20 */ /* 0x000fe20008400000 */
[----:B------:R-:W-:Y:S02]  /*0fd0*/  SHF.R.U32.HI R9, RZ, R12, R9 ;  /* 0x0000000cff097219 */ /* 0x000fe40000011609 */
[----:B------:R-:W-:Y:S01]  /*0fe0*/  ISETP.NE.AND.EX P0, PT, R27, RZ, PT, P0 ;  /* 0x000000ff1b00720c */ /* 0x000fe20003f05300 */
[----:B------:R1:W3:Y:S01]  /*0ff0*/  F2I.U32.TRUNC.NTZ R15, R8 ;  /* 0x00000008000f7305 */ /* 0x0002e2000020f000 */
[----:B------:R-:W1:Y:S01]  /*1000*/  LDC R19, c[0x0][0x148] ;  /* 0x00005200ff137b82 */ /* 0x000e620000000800 */
[----:B--2---:R-:W-:-:S07]  /*1010*/  IMAD R2, R7, R10, R6 ;  /* 0x0000000a07027224 */ /* 0x004fce00078e0206 */
[----:B------:R-:W2:Y:S01]  /*1020*/  LDC R25, c[0x0][0x600] ;  /* 0x00018000ff197b82 */ /* 0x000ea20000000800 */
[-CC-:B----4-:R-:W-:Y:S02]  /*1030*/  SHF.R.U64 R32, R20, R22.reuse, R9.reuse ;  /* 0x0000001614207219 */ /* 0x190fe40000001209 */
[----:B------:R-:W-:Y:S01]  /*1040*/  SHF.R.U32.HI R7, RZ, R22, R9 ;  /* 0x00000016ff077219 */ /* 0x000fe20000011609 */
[----:B------:R-:W-:-:S04]  /*1050*/  IMAD.MOV.U32 R9, RZ, RZ, 0x1 ;  /* 0x00000001ff097424 */ /* 0x000fc800078e00ff */
[----:B------:R-:W4:Y:S01]  /*1060*/  LDC R28, c[0x0][0x648] ;  /* 0x00019200ff1c7b82 */ /* 0x000f220000000800 */
[-C--:B0-----:R-:W-:Y:S02]  /*1070*/  SHF.L.U32 R6, R11, R24.reuse, RZ ;  /* 0x000000180b067219 */ /* 0x081fe400000006ff */
[--C-:B------:R-:W-:Y:S02]  /*1080*/  SHF.R.U64 R22, R32, R24, R7.reuse ;  /* 0x0000001820167219 */ /* 0x100fe40000001207 */
[----:B------:R-:W-:Y:S02]  /*1090*/  LOP3.LUT R13, RZ, R6, RZ, 0x33, !PT ;  /* 0x00000006ff0d7212 */ /* 0x000fe400078e33ff */
[-C--:B------:R-:W-:Y:S01]  /*10a0*/  SHF.R.U32.HI R7, RZ, R24.reuse, R7 ;  /* 0x00000018ff077219 */ /* 0x080fe20000011607 */
[----:B------:R-:W0:Y:S01]  /*10b0*/  LDC R29, c[0x0][0x638] ;  /* 0x00018e00ff1d7b82 */ /* 0x000e220000000800 */
[----:B------:R-:W-:Y:S01]  /*10c0*/  SHF.L.U32 R12, R9, R24, RZ ;  /* 0x00000018090c7219 */ /* 0x000fe200000006ff */
[----:B------:R-:W-:-:S06]  /*10d0*/  IMAD.MOV.U32 R6, RZ, RZ, R22 ;  /* 0x000000ffff067224 */ /* 0x000fcc00078e0016 */
[----:B------:R-:W0:Y:S01]  /*10e0*/  LDC R30, c[0x0][0x610] ;  /* 0x00018400ff1e7b82 */ /* 0x000e220000000800 */
[----:B-1-3--:R-:W-:Y:S05]  /*10f0*/  @!P0 BRA `(.L_x_13) ;  /* 0x0000000000288947 */ /* 0x00afea0003800000 */
[----:B------:R-:W1:Y:S02]  /*1100*/  LDC R11, c[0x0][0x64c] ;  /* 0x00019300ff0b7b82 */ /* 0x000e640000000800 */
[----:B-1----:R-:W-:-:S05]  /*1110*/  IADD3 R11, P0, R22, R11, RZ ;  /* 0x0000000b160b7210 */ /* 0x002fca0007f1e0ff */
        /* <DEDUP_REMOVED lines=8> */
.L_x_13:
[----:B----4-:R-:W-:Y:S01]  /*11a0*/  SHF.R.U64 R6, R6, R28, R7 ;  /* 0x0000001c06067219 */ /* 0x010fe20000001207 */
[----:B--2---:R-:W-:Y:S01]  /*11b0*/  VIADD R7, R25, 0xffffffff ;  /* 0xffffffff19077836 */ /* 0x004fe20000000000 */
[----:B------:R-:W-:Y:S01]  /*11c0*/  LOP3.LUT R13, R32, R13, RZ, 0xc0, !PT ;  /* 0x0000000d200d7212 */ /* 0x000fe200078ec0ff */
[----:B------:R-:W-:Y:S02]  /*11d0*/  IMAD.MOV R15, RZ, RZ, -R15 ;  /* 0x000000ffff0f7224 */ /* 0x000fe400078e0a0f */
[----:B------:R-:W-:Y:S01]  /*11e0*/  IMAD.MOV R8, RZ, RZ, -R6 ;  /* 0x000000ffff087224 */ /* 0x000fe200078e0a06 */
[----:B------:R-:W-:Y:S01]  /*11f0*/  LOP3.LUT R7, R20, R7, RZ, 0xc0, !PT ;  /* 0x0000000714077212 */ /* 0x000fe200078ec0ff */
[----:B------:R-:W-:Y:S02]  /*1200*/  IMAD R13, R12, R6, R13 ;  /* 0x000000060c0d7224 */ /* 0x000fe400078e020d */
[----:B------:R-:W-:Y:S02]  /*1210*/  @P1 IMAD R2, R19, R15, R14 ;  /* 0x0000000f13021224 */ /* 0x000fe400078e020e */
[----:B0-----:R-:W-:-:S02]  /*1220*/  IMAD R6, R8, R29, R22 ;  /* 0x0000001d08067224 */ /* 0x001fc400078e0216 */
[----:B------:R-:W-:Y:S02]  /*1230*/  IMAD R2, R13, R30, R2 ;  /* 0x0000001e0d027224 */ /* 0x000fe400078e0202 */
[----:B------:R-:W-:Y:S02]  /*1240*/  IMAD R19, R6, R25, R7 ;  /* 0x0000001906137224 */ /* 0x000fe400078e0207 */
[----:B------:R-:W-:-:S03]  /*1250*/  IMAD.MOV.U32 R8, RZ, RZ, 0x1 ;  /* 0x00000001ff087424 */ /* 0x000fc600078e00ff */
[----:B------:R-:W-:Y:S02]  /*1260*/  SEL R22, R19, R2, !P1 ;  /* 0x0000000213167207 */ /* 0x000fe40004800000 */
[----:B------:R-:W-:Y:S01]  /*1270*/  SEL R19, R2, R19, !P1 ;  /* 0x0000001302137207 */ /* 0x000fe20004800000 */
[----:B------:R-:W-:-:S07]  /*1280*/  IMAD.MOV.U32 R2, RZ, RZ, R31 ;  /* 0x000000ffff027224 */ /* 0x000fce00078e001f */
.L_x_11:
[----:B------:R-:W-:Y:S05]  /*1290*/  @!P2 BRA `(.L_x_14) ;  /* 0x00000090001ca947 */ /* 0x000fea0003800000 */
[----:B------:R-:W-:-:S13]  /*12a0*/  ISETP.GT.U32.AND P0, PT, R33, 0x1, PT ;  /* 0x000000012100780c */ /* 0x000fda0003f04070 */
[----:B------:R-:W-:Y:S05]  /*12b0*/  @P0 EXIT ;  /* 0x000000000000094d */ /* 0x000fea0003800000 */
.L_x_15:
[----:B------:R-:W-:-:S08]  /*12c0*/  NOP ;  /* 0x0000000000007918 */ /* 0x000fd00000000000 */
[----:B------:R-:W1:Y:S02]  /*12d0*/  USETMAXREG.TRY_ALLOC.CTAPOOL UP0, 0xe8 ;  /* 0x000000e8000079c8 */ /* 0x000e640008000600 */
[----:B-1----:R-:W-:-:S13]  /*12e0*/  PLOP3.LUT P0, PT, PT, PT, UP0, 0x80, 0x0 ;  /* 0x000000000000781c */ /* 0x002fda0003f0f008 */
[----:B------:R-:W-:Y:S05]  /*12f0*/  @!P0 BRA `(.L_x_15) ;  /* 0xfffffffc00f08947 */ /* 0x000fea000383ffff */
[----:B------:R-:W-:-:S13]  /*1300*/  LOP3.LUT P0, RZ, R8, 0xff, RZ, 0xc0, !PT ;  /* 0x000000ff08ff7812 */ /* 0x000fda000780c0ff */
[----:B------:R-:W-:Y:S05]  /*1310*/  @!P0 EXIT ;  /* 0x000000000000894d */ /* 0x000fea0003800000 */
[----:B------:R-:W1:Y:S01]  /*1320*/  S2UR UR4, SR_CgaCtaId ;  /* 0x00000000000479c3 */ /* 0x000e620000008800 */
[----:B------:R-:W-:Y:S01]  /*1330*/  VIADD R6, R5, 0xffffffff ;  /* 0xffffffff05067836 */ /* 0x000fe20000000000 */
[----:B------:R-:W-:Y:S01]  /*1340*/  SHF.R.S32.HI R0, RZ, 0x1f, R3 ;  /* 0x0000001fff007819 */ /* 0x000fe20000011403 */
[----:B------:R-:W-:Y:S01]  /*1350*/  UMOV UR42, 0x400 ;  /* 0x00000400002a7882 */ /* 0x000fe20000000000 */
[----:B------:R-:W-:Y:S01]  /*1360*/  UISETP.LT.AND UP0, UPT, UR40, 0x1, UPT ;  /* 0x000000012800788c */ /* 0x000fe2000bf01270 */
[----:B------:R-:W-:Y:S01]  /*1370*/  LOP3.LUT R146, R16, 0x1, RZ, 0xfc, !PT ;  /* 0x0000000110927812 */ /* 0x000fe200078efcff */
[----:B------:R-:W-:Y:S01]  /*1380*/  USHF.L.U32 UR41, UR40, 0x1, URZ ;  /* 0x0000000128297899 */ /* 0x000fe2000800063f */
[----:B------:R-:W-:Y:S01]  /*1390*/  R2UR UR43, R6 ;  /* 0x00000000062b72ca */ /* 0x000fe200000e0000 */
[----:B------:R-:W-:Y:S01]  /*13a0*/  USEL UR45, UR40, 0x1, UP0 ;  /* 0x00000001282d7887 */ /* 0x000fe20008000000 */
[CC--:B------:R-:W-:Y:S02]  /*13b0*/  LEA.HI R4, R0.reuse, R3.reuse, RZ, 0x2 ;  /* 0x0000000300047211 */ /* 0x0c0fe400078f10ff */
[----:B------:R-:W-:Y:S01]  /*13c0*/  LEA.HI R0, R0, R3, RZ, 0x5 ;  /* 0x0000000300007211 */ /* 0x000fe200078f28ff */
[----:B------:R-:W-:Y:S01]  /*13d0*/  UIADD3 UR45, -UR45, UR40, URZ ;  /* 0x000000282d2d7290 */ /* 0x000fe2000fffe13f */
[----:B------:R-:W-:-:S02]  /*13e0*/  SHF.R.S32.HI R138, RZ, 0x2, R4 ;  /* 0x00000002ff8a7819 */ /* 0x000fc40000011404 */
[----:B------:R-:W-:Y:S02]  /*13f0*/  SHF.R.S32.HI R5, RZ, 0x1f, R4 ;  /* 0x0000001fff057819 */ /* 0x000fe40000011404 */
[----:B------:R-:W-:Y:S02]  /*1400*/  LOP3.LUT R140, R4, 0xfffffffc, RZ, 0xc0, !PT ;  /* 0xfffffffc048c7812 */ /* 0x000fe400078ec0ff */
[----:B------:R-:W-:Y:S01]  /*1410*/  LEA.HI R5, R5, R138, RZ, 0x3 ;  /* 0x0000008a05057211 */ /* 0x000fe200078f18ff */
[----:B------:R-:W-:Y:S01]  /*1420*/  USHF.L.U32 UR43, UR43, 0x3, URZ ;  /* 0x000000032b2b7899 */ /* 0x000fe2000800063f */
[----:B------:R-:W-:Y:S01]  /*1430*/  ISETP.NE.AND P0, PT, R6, RZ, PT ;  /* 0x000000ff0600720c */ /* 0x000fe20003f05270 */
[----:B------:R-:W-:Y:S01]  /*1440*/  IMAD.IADD R140, R3, 0x1, -R140 ;  /* 0x00000001038c7824 */ /* 0x000fe200078e0a8c */
[----:B------:R-:W-:Y:S01]  /*1450*/  LOP3.LUT R5, R5, 0xfffffff8, RZ, 0xc0, !PT ;  /* 0xfffffff805057812 */ /* 0x000fe200078ec0ff */
[----:B-1----:R-:W-:Y:S01]  /*1460*/  ULEA UR42, UR4, UR42, 0x18 ;  /* 0x0000002a042a7291 */ /* 0x002fe2000f8ec03f */
[----:B------:R-:W-:Y:S01]  /*1470*/  SEL R147, RZ, 0x1, P0 ;  /* 0x00000001ff937807 */ /* 0x000fe20000000000 */
[----:B------:R-:W-:Y:S01]  /*1480*/  IMAD.U32 R142, RZ, RZ, UR43 ;  /* 0x0000002bff8e7e24 */ /* 0x000fe2000f8e00ff */
[----:B------:R-:W-:Y:S01]  /*1490*/  ULDC UR4, c[0x0][0x284] ;  /* 0x0000a10000047ab9 */ /* 0x000fe20000000800 */
[----:B------:R-:W-:Y:S01]  /*14a0*/  IMAD.IADD R138, R138, 0x1, -R5 ;  /* 0x000000018a8a7824 */ /* 0x000fe200078e0a05 */
[----:B------:R-:W-:Y:S01]  /*14b0*/  UIADD3 UR44, UR42, 0xd0, URZ ;  /* 0x000000d02a2c7890 */ /* 0x000fe2000fffe03f */
[----:B------:R-:W-:-:S02]  /*14c0*/  SHF.R.S32.HI R5, RZ, 0x5, R0 ;  /* 0x00000005ff057819 */ /* 0x000fc40000011400 */
[C---:B------:R-:W-:Y:S02]  /*14d0*/  LOP3.LUT R144, R142.reuse, 0x8, RZ, 0xc0, !PT ;  /* 0x000000088e907812 */ /* 0x040fe400078ec0ff */
[--C-:B------:R-:W-:Y:S01]  /*14e0*/  SHF.R.S32.HI R139, RZ, 0x1f, R138.reuse ;  /* 0x0000001fff8b7819 */ /* 0x100fe2000001148a */
[C-C-:B------:R-:W-:Y:S01]  /*14f0*/  IMAD R145, R5.reuse, -0x10, -R138.reuse ;  /* 0xfffffff005917824 */ /* 0x140fe200078e0a8a */
[----:B------:R-:W-:Y:S01]  /*1500*/  LOP3.LUT R142, R142, 0x8, RZ, 0xc, !PT ;  /* 0x000000088e8e7812 */ /* 0x000fe200078e0cff */
[----:B------:R-:W-:Y:S01]  /*1510*/  IMAD.U32 R141, RZ, RZ, UR44 ;  /* 0x0000002cff8d7e24 */ /* 0x000fe2000f8e00ff */
[----:B------:R-:W-:Y:S01]  /*1520*/  LOP3.LUT R144, R144, 0x18, RZ, 0x3c, !PT ;  /* 0x0000001890907812 */ /* 0x000fe200078e3cff */
[----:B------:R-:W-:-:S04]  /*1530*/  IMAD.WIDE R138, R5, 0x10, R138 ;  /* 0x00000010058a7825 */ /* 0x000fc800078e028a */
[----:B------:R-:W-:Y:S02]  /*1540*/  VIADD R143, R141, UR43 ;  /* 0x0000002b8d8f7c36 */ /* 0x000fe40008000000 */
[----:B------:R-:W-:-:S07]  /*1550*/  VIADD R145, R145, UR4 ;  /* 0x0000000491917c36 */ /* 0x000fce0008000000 */
.L_x_259:
[----:B------:R-:W-:Y:S01]  /*1560*/  SHF.L.U32 R0, R147, 0x1f, RZ ;  /* 0x0000001f93007819 */ /* 0x000fe200000006ff */
[----:B------:R-:W-:Y:S02]  /*1570*/  ULDC UR4, c[0x0][0x28c] ;  /* 0x0000a30000047ab9 */ /* 0x000fe40000000800 */
[----:B------:R-:W-:Y:S01]  /*1580*/  ISETP.LT.AND P1, PT, RZ, UR4, PT ;  /* 0x00000004ff007c0c */ /* 0x000fe2000bf21270 */
[----:B------:R-:W1:Y:S02]  /*1590*/  SYNCS.PHASECHK.TRANS64.TRYWAIT P0, [R141+UR43], R0 ;  /* 0x000000008d0075a7 */ /* 0x000e64000800016b */
[----:B-1-3--:R-:W-:Y:S10]  /*15a0*/  @!P0 BRA `(.L_x_16) ;  /* 0x000000a000708947 */ /* 0x00aff40003800000 */
.L_x_289:
[----:B------:R-:W-:Y:S05]  /*15b0*/  @P1 BRA `(.L_x_17) ;  /* 0x0000000000401947 */ /* 0x000fea0003800000 */
[----:B-1----:R-:W-:Y:S01]  /*15c0*/  MOV R0, 0x0 ;  /* 0x0000000000007802 */ /* 0x002fe20000000f00 */
[----:B------:R-:W-:Y:S01]  /*15d0*/  ULDC.64 UR4, c[0x4][0x68] ;  /* 0x01001a0000047ab9 */ /* 0x000fe20000000a00 */
[----:B------:R-:W-:Y:S01]  /*15e0*/  ULDC.64 UR6, c[0x4][0x8] ;  /* 0x0100020000067ab9 */ /* 0x000fe20000000a00 */
[----:B------:R-:W-:Y:S01]  /*15f0*/  IMAD.U32 R4, RZ, RZ, UR4 ;  /* 0x00000004ff047e24 */ /* 0x000fe2000f8e00ff */
[----:B------:R1:W2:Y:S01]  /*1600*/  LDC.64 R14, c[0x4][R0] ;  /* 0x01000000000e7b82 */ /* 0x0002a20000000a00 */
[----:B------:R-:W-:Y:S01]  /*1610*/  IMAD.U32 R5, RZ, RZ, UR5 ;  /* 0x00000005ff057e24 */ /* 0x000fe2000f8e00ff */
[----:B------:R-:W-:Y:S01]  /*1620*/  ULDC.64 UR4, c[0x4][0x70] ;  /* 0x01001c0000047ab9 */ /* 0x000fe20000000a00 */
[----:B------:R-:W-:Y:S02]  /*1630*/  IMAD.U32 R10, RZ, RZ, UR6 ;  /* 0x00000006ff0a7e24 */ /* 0x000fe4000f8e00ff */
[----:B------:R-:W-:Y:S02]  /*1640*/  IMAD.U32 R6, RZ, RZ, UR4 ;  /* 0x00000004ff067e24 */ /* 0x000fe4000f8e00ff */
[----:B------:R-:W-:-:S02]  /*1650*/  IMAD.U32 R7, RZ, RZ, UR5 ;  /* 0x00000005ff077e24 */ /* 0x000fc4000f8e00ff */
[----:B------:R-:W-:Y:S02]  /*1660*/  IMAD.U32 R11, RZ, RZ, UR7 ;  /* 0x00000007ff0b7e24 */ /* 0x000fe4000f8e00ff */
[----:B------:R-:W-:Y:S02]  /*1670*/  IMAD.MOV.U32 R8, RZ, RZ, 0x1e1 ;  /* 0x000001e1ff087424 */ /* 0x000fe400078e00ff */
[----:B0-----:R-:W-:Y:S02]  /*1680*/  IMAD.MOV.U32 R12, RZ, RZ, 0x1 ;  /* 0x00000001ff0c7424 */ /* 0x001fe400078e00ff */
[----:B-1----:R-:W-:-:S07]  /*1690*/  IMAD.MOV.U32 R13, RZ, RZ, RZ ;  /* 0x000000ffff0d7224 */ /* 0x002fce00078e00ff */
[----:B------:R-:W-:-:S07]  /*16a0*/  LEPC R20, `(.L_x_17) ;  /* 0x000000001014794e */ /* 0x000fce0000000000 */
[----:B--2--5:R-:W-:Y:S05]  /*16b0*/  CALL.ABS.NOINC R14 ;  /* 0x000000000e007343 */ /* 0x024fea0003c00000 */
.L_x_17:
[----:B------:R-:W-:-:S13]  /*16c0*/  ISETP.NE.AND P0, PT, R146, 0x3, PT ;  /* 0x000000039200780c */ /* 0x000fda0003f05270 */
[----:B------:R-:W-:Y:S05]  /*16d0*/  @!P0 BRA `(.L_x_18) ;  /* 0x0000000000048947 */ /* 0x000fea0003800000 */
[----:B------:R-:W-:Y:S01]  /*16e0*/  BPT.TRAP 0x1 ;  /* 0x000000040000795c */ /* 0x000fe20000300000 */
.L_x_18:
[----:B------:R-:W-:Y:S02]  /*16f0*/  IMAD.U32 R3, RZ, RZ, UR38 ;  /* 0x00000026ff037e24 */ /* 0x000fe4000f8e00ff */
[----:B-1----:R-:W-:-:S03]  /*1700*/  IMAD.U32 R0, RZ, RZ, UR39 ;  /* 0x00000027ff007e24 */ /* 0x002fc6000f8e00ff */
[----:B------:R-:W-:Y:S02]  /*1710*/  LEA R3, R3, UR42, 0x3 ;  /* 0x0000002a03037c11 */ /* 0x000fe4000f8e18ff */
[----:B------:R-:W-:-:S04]  /*1720*/  SHF.L.U32 R0, R0, 0x1f, RZ ;  /* 0x0000001f00007819 */ /* 0x000fc800000006ff */
[----:B------:R1:W2:Y:S01]  /*1730*/  SYNCS.PHASECHK.TRANS64.TRYWAIT P1, [R3+URZ], R0 ;  /* 0x00000000030075a7 */ /* 0x0002a2000802017f */
[----:B------:R-:W-:Y:S05]  /*1740*/  @!P0 BRA `(.L_x_19) ;  /* 0x0000000000048947 */ /* 0x000fea0003800000 */
[----:B------:R-:W-:Y:S01]  /*1750*/  BPT.TRAP 0x1 ;  /* 0x000000040000795c */ /* 0x000fe20000300000 */
.L_x_19:
[----:B------:R-:W-:-:S05]  /*1760*/  IMAD.U32 R4, RZ, RZ, UR45 ;  /* 0x0000002dff047e24 */ /* 0x000fca000f8e00ff */
[----:B------:R-:W-:Y:S01]  /*1770*/  ISETP.GE.AND P2, PT, R4, 0x1, PT ;  /* 0x000000010400780c */ /* 0x000fe20003f46270 */
[----:B--2---:R-:W-:-:S12]  /*1780*/  @P1 BRA `(.L_x_20) ;  /* 0x0000000000081947 */ /* 0x004fd80003800000 */
[----:B------:R-:W2:Y:S02]  /*1790*/  SYNCS.PHASECHK.TRANS64.TRYWAIT P1, [R3+URZ], R0 ;  /* 0x00000000030075a7 */ /* 0x000ea4000802017f */
[----:B--2---:R-:W-:Y:S05]  /*17a0*/  @!P1 BRA `(.L_x_21) ;  /* 0x000000a000049947 */ /* 0x004fea0003800000 */
.L_x_20:
[----:B------:R-:W-:Y:S05]  /*17b0*/  WARPSYNC.ALL ;  /* 0x0000000000007948 */ /* 0x000fea0003800000 */
[----:B------:R-:W-:Y:S01]  /*17c0*/  UIADD3 UR4, UR42, 0x200, URZ ;  /* 0x000002002a047890 */ /* 0x000fe2000fffe03f */
[----:B------:R-:W-:Y:S01]  /*17d0*/  WARPGROUP.ARRIVE ;  /* 0x00000000000079c5 */ /* 0x000fe20000000000 */
[----:B------:R-:W-:Y:S02]  /*17e0*/  UIADD3 UR5, UR42, 0xc200, URZ ;  /* 0x0000c2002a057890 */ /* 0x000fe4000fffe03f */
[----:B------:R-:W-:Y:S02]  /*17f0*/  USHF.R.U32.HI UR4, URZ, 0x4, UR4 ;  /* 0x000000043f047899 */ /* 0x000fe40008011604 */
[----:B------:R-:W-:-:S02]  /*1800*/  USHF.R.U32.HI UR5, URZ, 0x4, UR5 ;  /* 0x000000043f057899 */ /* 0x000fc40008011605 */
[----:B------:R-:W-:Y:S02]  /*1810*/  ULOP3.LUT UR4, UR4, 0x3fff, URZ, 0xc0, !UPT ;  /* 0x00003fff04047892 */ /* 0x000fe4000f8ec03f */
[----:B------:R-:W-:Y:S02]  /*1820*/  ULOP3.LUT UR6, UR5, 0x3fff, URZ, 0xc0, !UPT ;  /* 0x00003fff05067892 */ /* 0x000fe4000f8ec03f */
[----:B------:R-:W-:Y:S02]  /*1830*/  ULOP3.LUT UR5, UR4, 0x10000, URZ, 0xfc, !UPT ;  /* 0x0001000004057892 */ /* 0x000fe4000f8efc3f */
[----:B------:R-:W-:Y:S02]  /*1840*/  ULOP3.LUT UR4, UR6, 0x10000, URZ, 0xfc, !UPT ;  /* 0x0001000006047892 */ /* 0x000fe4000f8efc3f */
[----:B------:R-:W-:Y:S02]  /*1850*/  ULEA UR7, UR38, UR5, 0x8 ;  /* 0x0000000526077291 */ /* 0x000fe4000f8e403f */
[----:B------:R-:W-:Y:S01]  /*1860*/  UIMAD UR6, UR38, 0x380, UR4 ;  /* 0x00000380260678a4 */ /* 0x000fe2000f8e0204 */
[----:B------:R-:W-:Y:S01]  /*1870*/  UMOV UR9, 0x80000020 ;  /* 0x8000002000097882 */ /* 0x000fe20000000000 */
[----:B------:R-:W-:-:S02]  /*1880*/  UMOV UR11, 0x80000020 ;  /* 0x80000020000b7882 */ /* 0x000fc40000000000 */
[----:B------:R-:W-:Y:S01]  /*1890*/  UIADD3 UR12, UR6, 0x80, URZ ;  /* 0x00000080060c7890 */ /* 0x000fe2000fffe03f */
[----:B------:R-:W-:Y:S02]  /*18a0*/  UMOV UR8, UR7 ;  /* 0x0000000700087c82 */ /* 0x000fe40008000000 */
[----:B------:R-:W-:Y:S01]  /*18b0*/  UMOV UR10, UR6 ;  /* 0x00000006000a7c82 */ /* 0x000fe20008000000 */
[----:B------:R-:W-:Y:S01]  /*18c0*/  UIADD3 UR13, UR6, 0x100, URZ ;  /* 0x00000100060d7890 */ /* 0x000fe2000fffe03f */
[----:B------:R-:W-:Y:S01]  /*18d0*/  HGMMA.64x32x16.F32.BF16 R120, gdesc[UR8], RZ, !UPT, gsb0 ;  /* 0x00600000087879f0 */ /* 0x000fe2000c0018ff */
[----:B------:R-:W-:Y:S01]  /*18e0*/  UMOV UR11, 0x80000020 ;  /* 0x80000020000b7882 */ /* 0x000fe20000000000 */
[----:B------:R-:W-:Y:S01]  /*18f0*/  UMOV UR10, UR12 ;  /* 0x0000000c000a7c82 */ /* 0x000fe20008000000 */
[----:B------:R-:W-:Y:S02]  /*1900*/  UIADD3 UR14, UR6, 0x180, URZ ;  /* 0x00000180060e7890 */ /* 0x000fe4000fffe03f */
[----:B------:R-:W-:Y:S01]  /*1910*/  UIADD3 UR12, UR6, 0x200, URZ ;  /* 0x00000200060c7890 */ /* 0x000fe2000fffe03f */
[----:B------:R-:W-:-:S02]  /*1920*/  WARPGROUP.DEPBAR.LE gsb0, 0x0 ;  /* 0x00008000000079c5 */ /* 0x000fc40000010000 */
[----:B------:R-:W-:-:S06]  /*1930*/  WARPGROUP.ARRIVE ;  /* 0x00000000000079c5 */ /* 0x000fcc0000000000 */
[----:B------:R-:W-:Y:S01]  /*1940*/  HGMMA.64x32x16.F32.BF16 R104, gdesc[UR8], RZ, !UPT, gsb0 ;  /* 0x00600000086879f0 */ /* 0x000fe2000c0018ff */
[----:B------:R-:W-:Y:S01]  /*1950*/  UMOV UR10, UR13 ;  /* 0x0000000d000a7c82 */ /* 0x000fe20008000000 */
[----:B------:R-:W-:Y:S01]  /*1960*/  UMOV UR11, 0x80000020 ;  /* 0x80000020000b7882 */ /* 0x000fe20000000000 */
[----:B------:R-:W-:Y:S01]  /*1970*/  UIADD3 UR13, UR6, 0x280, URZ ;  /* 0x00000280060d7890 */ /* 0x000fe2000fffe03f */
[----:B------:R-:W-:Y:S02]  /*1980*/  WARPGROUP.DEPBAR.LE gsb0, 0x0 ;  /* 0x00008000000079c5 */ /* 0x000fe40000010000 */
        /* <DEDUP_REMOVED lines=22> */
[----:B------:R-:W-:Y:S02]  /*1af0*/  WARPGROUP.DEPBAR.LE gsb0, 0x0 ;  /* 0x00008000000079c5 */ /* 0x000fe40000010000 */
[----:B------:R-:W-:-:S06]  /*1b00*/  WARPGROUP.ARRIVE ;  /* 0x00000000000079c5 */ /* 0x000fcc0000000000 */
[----:B------:R-:W-:Y:S01]  /*1b10*/  HGMMA.64x32x16.F32.BF16 R24, gdesc[UR8], RZ, !UPT, gsb0 ;  /* 0x00600000081879f0 */ /* 0x000fe2000c0018ff */
[----:B------:R-:W-:Y:S02]  /*1b20*/  UIADD3 UR8, UR7, 0x2, URZ ;  /* 0x0000000207087890 */ /* 0x000fe4000fffe03f */
[----:B------:R-:W-:Y:S01]  /*1b30*/  UIADD3 UR10, UR6, 0x2, URZ ;  /* 0x00000002060a7890 */ /* 0x000fe2000fffe03f */
[----:B------:R-:W-:Y:S01]  /*1b40*/  UMOV UR9, 0x80000020 ;  /* 0x8000002000097882 */ /* 0x000fe20000000000 */
[----:B------:R-:W-:Y:S01]  /*1b50*/  UMOV UR11, 0x80000020 ;  /* 0x80000020000b7882 */ /* 0x000fe20000000000 */
[----:B------:R-:W-:Y:S01]  /*1b60*/  UIADD3 UR7, UR6, 0x82, URZ ;  /* 0x0000008206077890 */ /* 0x000fe2000fffe03f */
[----:B------:R-:W-:Y:S02]  /*1b70*/  WARPGROUP.DEPBAR.LE gsb0, 0x0 ;  /* 0x00008000000079c5 */ /* 0x000fe40000010000 */
[----:B------:R-:W-:-:S06]  /*1b80*/  WARPGROUP.ARRIVE ;  /* 0x00000000000079c5 */ /* 0x000fcc0000000000 */
[----:B------:R-:W-:Y:S01]  /*1b90*/  HGMMA.64x32x16.F32.BF16 R120, gdesc[UR8], R120, gsb0 ;  /* 0x00600000087879f0 */ /* 0x000fe20008001878 */
[----:B------:R-:W-:Y:S01]  /*1ba0*/  UMOV UR10, UR7 ;  /* 0x00000007000a7c82 */ /* 0x000fe20008000000 */
[----:B------:R-:W-:Y:S01]  /*1bb0*/  UMOV UR11, 0x80000020 ;  /* 0x80000020000b7882 */ /* 0x000fe20000000000 */
[----:B------:R-:W-:Y:S01]  /*1bc0*/  UIADD3 UR7, UR6, 0x202, URZ ;  /* 0x0000020206077890 */ /* 0x000fe2000fffe03f */
[----:B------:R-:W-:Y:S02]  /*1bd0*/  WARPGROUP.DEPBAR.LE gsb0, 0x0 ;  /* 0x00008000000079c5 */ /* 0x000fe40000010000 */
[----:B------:R-:W-:-:S06]  /*1be0*/  WARPGROUP.ARRIVE ;  /* 0x00000000000079c5 */ /* 0x000fcc0000000000 */
[----:B------:R-:W-:Y:S01]  /*1bf0*/  HGMMA.64x32x16.F32.BF16 R104, gdesc[UR8], R104, gsb0 ;  /* 0x00600000086879f0 */ /* 0x000fe20008001868 */
[----:B------:R-:W-:Y:S01]  /*1c00*/  UMOV UR10, UR12 ;  /* 0x0000000c000a7c82 */ /* 0x000fe20008000000 */
[----:B------:R-:W-:Y:S01]  /*1c10*/  UMOV UR11, 0x80000020 ;  /* 0x80000020000b7882 */ /* 0x000fe20000000000 */
[----:B------:R-:W-:Y:S02]  /*1c20*/  UIADD3 UR12, UR6, 0x282, URZ ;  /* 0x00000282060c7890 */ /* 0x000fe4000fffe03f */
[----:B------:R-:W-:Y:S01]  /*1c30*/  UIADD3 UR6, UR6, 0x302, URZ ;  /* 0x0000030206067890 */ /* 0x000fe2000fffe03f */
[----:B------:R-:W-:Y:S02]  /*1c40*/  WARPGROUP.DEPBAR.LE gsb0, 0x0 ;  /* 0x00008000000079c5 */ /* 0x000fe40000010000 */
[----:B------:R-:W-:-:S06]  /*1c50*/  WARPGROUP.ARRIVE ;  /* 0x00000000000079c5 */ /* 0x000fcc0000000000 */
[----:B------:R-:W-:Y:S01]  /*1c60*/  HGMMA.64x32x16.F32.BF16 R88, gdesc[UR8], R88, gsb0 ;  /* 0x00600000085879f0 */ /* 0x000fe20008001858 */
[----:B------:R-:W-:Y:S01]  /*1c70*/  UMOV UR10, UR13 ;  /* 0x0000000d000a7c82 */ /* 0x000fe20008000000 */
[----:B------:R-:W-:Y:S01]  /*1c80*/  UMOV UR11, 0x80000020 ;  /* 0x80000020000b7882 */ /* 0x000fe20000000000 */
        /* <DEDUP_REMOVED lines=17> */
[----:B------:R-:W-:Y:S03]  /*1da0*/  HGMMA.64x32x16.F32.BF16 R24, gdesc[UR8], R24, gsb0 ;  /* 0x00600000081879f0 */ /* 0x000fe60008001818 */
[----:B------:R-:W-:Y:S02]  /*1db0*/  WARPGROUP.DEPBAR.LE gsb0, 0x0 ;  /* 0x00008000000079c5 */ /* 0x000fe40000010000 */
[----:B------:R-:W-:Y:S05]  /*1dc0*/  @!P2 BRA `(.L_x_22) ;  /* 0x0000000400f8a947 */ /* 0x000fea0003800000 */
[----:B------:R-:W-:Y:S01]  /*1dd0*/  UIADD3 UR7, UR38, 0x1, URZ ;  /* 0x0000000126077890 */ /* 0x000fe2000fffe03f */
[----:B-12---:R-:W-:-:S03]  /*1de0*/  IMAD.U32 R0, RZ, RZ, UR45 ;  /* 0x0000002dff007e24 */ /* 0x006fc6000f8e00ff */
[----:B------:R-:W-:-:S04]  /*1df0*/  UISETP.NE.AND UP0, UPT, UR7, 0xc, UPT ;  /* 0x0000000c0700788c */ /* 0x000fc8000bf05270 */
[----:B------:R-:W-:Y:S02]  /*1e00*/  USEL UR6, URZ, 0x1, UP0 ;  /* 0x000000013f067887 */ /* 0x000fe40008000000 */
[----:B------:R-:W-:Y:S02]  /*1e10*/  USEL UR7, UR7, URZ, UP0 ;  /* 0x0000003f07077287 */ /* 0x000fe40008000000 */
[----:B------:R-:W-:-:S06]  /*1e20*/  ULOP3.LUT UR6, UR39, UR6, URZ, 0x3c, !UPT ;  /* 0x0000000627067292 */ /* 0x000fcc000f8e3c3f */
[----:B------:R-:W-:Y:S01]  /*1e30*/  IMAD.U32 R5, RZ, RZ, UR6 ;  /* 0x00000006ff057e24 */ /* 0x000fe2000f8e00ff */
[----:B------:R-:W-:-:S06]  /*1e40*/  UMOV UR6, UR38 ;  /* 0x0000002600067c82 */ /* 0x000fcc0008000000 */
.L_x_29:
[----:B-12---:R-:W-:Y:S05]  /*1e50*/  @!P0 BRA `(.L_x_23) ;  /* 0x0000000000048947 */ /* 0x006fea0003800000 */
[----:B------:R-:W-:Y:S01]  /*1e60*/  BPT.TRAP 0x1 ;  /* 0x000000040000795c */ /* 0x000fe20000300000 */
.L_x_23:
[----:B------:R-:W-:Y:S01]  /*1e70*/  ULEA UR8, UR7, UR42, 0x3 ;  /* 0x0000002a07087291 */ /* 0x000fe2000f8e183f */
[----:B------:R-:W-:-:S08]  /*1e80*/  SHF.L.U32 R3, R5, 0x1f, RZ ;  /* 0x0000001f05037819 */ /* 0x000fd000000006ff */
[----:B------:R1:W2:Y:S01]  /*1e90*/  SYNCS.PHASECHK.TRANS64.TRYWAIT P1, [UR8], R3 ;  /* 0x00000003ff0075a7 */ /* 0x0002a20008020148 */
[----:B------:R-:W-:Y:S05]  /*1ea0*/  @!P0 BRA `(.L_x_24) ;  /* 0x0000000000048947 */ /* 0x000fea0003800000 */
[----:B------:R-:W-:Y:S01]  /*1eb0*/  BPT.TRAP 0x1 ;  /* 0x000000040000795c */ /* 0x000fe20000300000 */
.L_x_24:
[----:B--2---:R-:W-:Y:S05]  /*1ec0*/  @P1 BRA `(.L_x_25) ;  /* 0x0000000000081947 */ /* 0x004fea0003800000 */
[----:B------:R-:W2:Y:S02]  /*1ed0*/  SYNCS.PHASECHK.TRANS64.TRYWAIT P1, [UR8], R3 ;  /* 0x00000003ff0075a7 */ /* 0x000ea40008020148 */
[----:B--2---:R-:W-:Y:S05]  /*1ee0*/  @!P1 BRA `(.L_x_26) ;  /* 0x0000009800489947 */ /* 0x004fea0003800000 */
.L_x_25:
[----:B------:R-:W-:Y:S01]  /*1ef0*/  ULEA UR9, UR7, UR5, 0x8 ;  /* 0x0000000507097291 */ /* 0x000fe2000f8e403f */
[----:B------:R-:W-:Y:S01]  /*1f00*/  WARPGROUP.ARRIVE ;  /* 0x00000000000079c5 */ /* 0x000fe20000000000 */
[----:B------:R-:W-:Y:S01]  /*1f10*/  UIMAD UR8, UR7, 0x380, UR4 ;  /* 0x00000380070878a4 */ /* 0x000fe2000f8e0204 */
[----:B------:R-:W-:Y:S01]  /*1f20*/  UMOV UR13, 0x80000020 ;  /* 0x80000020000d7882 */ /* 0x000fe20000000000 */
[----:B------:R-:W-:Y:S02]  /*1f30*/  UMOV UR15, 0x80000020 ;  /* 0x80000020000f7882 */ /* 0x000fe40000000000 */
[----:B------:R-:W-:Y:S01]  /*1f40*/  UIADD3 UR10, UR8, 0x80, URZ ;  /* 0x00000080080a7890 */ /* 0x000fe2000fffe03f */
[----:B------:R-:W-:Y:S02]  /*1f50*/  UMOV UR12, UR9 ;  /* 0x00000009000c7c82 */ /* 0x000fe40008000000 */
[----:B------:R-:W-:Y:S01]  /*1f60*/  UMOV UR14, UR8 ;  /* 0x00000008000e7c82 */ /* 0x000fe20008000000 */
[----:B------:R-:W-:Y:S01]  /*1f70*/  UIADD3 UR11, UR8, 0x100, URZ ;  /* 0x00000100080b7890 */ /* 0x000fe2000fffe03f */
[----:B------:R-:W-:Y:S01]  /*1f80*/  HGMMA.64x32x16.F32.BF16 R120, gdesc[UR12], R120, gsb0 ;  /* 0x006000000c7879f0 */ /* 0x000fe20008001878 */
[----:B------:R-:W-:Y:S01]  /*1f90*/  UMOV UR15, 0x80000020 ;  /* 0x80000020000f7882 */ /* 0x000fe20000000000 */
[----:B------:R-:W-:Y:S01]  /*1fa0*/  UMOV UR14, UR10 ;  /* 0x0000000a000e7c82 */ /* 0x000fe20008000000 */
[----:B------:R-:W-:-:S02]  /*1fb0*/  UIADD3 UR16, UR8, 0x180, URZ ;  /* 0x0000018008107890 */ /* 0x000fc4000fffe03f */
        /* <DEDUP_REMOVED lines=76> */
[----:B------:R-:W-:Y:S01]  /*2480*/  BPT.TRAP 0x1 ;  /* 0x000000040000795c */ /* 0x000fe20000300000 */
.L_x_27:
[----:B------:R-:W-:Y:S01]  /*2490*/  ULEA UR8, UR6, UR42, 0x3 ;  /* 0x0000002a06087291 */ /* 0x000fe2000f8e183f */
[----:B------:R-:W-:-:S03]  /*24a0*/  ISETP.GT.U32.AND P1, PT, R16, 0x1, PT ;  /* 0x000000011000780c */ /* 0x000fc60003f24070 */
[----:B------:R-:W-:-:S04]  /*24b0*/  UIADD3 UR8, UR8, 0x60, URZ ;  /* 0x0000006008087890 */ /* 0x000fc8000fffe03f */
[----:B------:R-:W-:-:S09]  /*24c0*/  UPRMT UR8, URZ, 0x654, UR8 ;  /* 0x000006543f087896 */ /* 0x000fd20008000008 */
[----:B------:R-:W-:Y:S01]  /*24d0*/  SYNCS.ARRIVE.TRANS64.RED.A1T0 RZ, [UR8], RZ ;  /* 0x000000ffffff79a7 */ /* 0x000fe20008100408 */
[----:B------:R-:W-:Y:S05]  /*24e0*/  @P1 BRA `(.L_x_28) ;  /* 0x0000000000041947 */ /* 0x000fea0003800000 */
[----:B------:R-:W-:Y:S01]  /*24f0*/  BPT.TRAP 0x1 ;  /* 0x000000040000795c */ /* 0x000fe20000300000 */
.L_x_28:
[----:B------:R-:W-:Y:S01]  /*2500*/  UIADD3 UR7, UR7, 0x1, URZ ;  /* 0x0000000107077890 */ /* 0x000fe2000fffe03f */
[C---:B------:R-:W-:Y:S01]  /*2510*/  ISETP.GT.AND P1, PT, R0.reuse, 0x1, PT ;  /* 0x000000010000780c */ /* 0x040fe20003f24270 */
[----:B------:R-:W-:Y:S01]  /*2520*/  UIADD3 UR6, UR6, 0x1, URZ ;  /* 0x0000000106067890 */ /* 0x000fe2000fffe03f */
[----:B------:R-:W-:Y:S01]  /*2530*/  VIADD R0, R0, 0xffffffff ;  /* 0xffffffff00007836 */ /* 0x000fe20000000000 */
[----:B------:R-:W-:Y:S02]  /*2540*/  UISETP.NE.AND UP0, UPT, UR7, 0xc, UPT ;  /* 0x0000000c0700788c */ /* 0x000fe4000bf05270 */
[----:B------:R-:W-:Y:S02]  /*2550*/  UISETP.NE.AND UP1, UPT, UR6, 0xc, UPT ;  /* 0x0000000c0600788c */ /* 0x000fe4000bf25270 */
[----:B------:R-:W-:Y:S02]  /*2560*/  USEL UR8, URZ, 0x1, UP0 ;  /* 0x000000013f087887 */ /* 0x000fe40008000000 */
[----:B------:R-:W-:-:S02]  /*2570*/  USEL UR7, UR7, URZ, UP0 ;  /* 0x0000003f07077287 */ /* 0x000fc40008000000 */
[----:B------:R-:W-:Y:S02]  /*2580*/  USEL UR6, UR6, URZ, UP1 ;  /* 0x0000003f06067287 */ /* 0x000fe40008800000 */
[----:B------:R-:W-:Y:S01]  /*2590*/  LOP3.LUT R5, R5, UR8, RZ, 0x3c, !PT ;  /* 0x0000000805057c12 */ /* 0x000fe2000f8e3cff */
[----:B------:R-:W-:Y:S09]  /*25a0*/  @P1 BRA `(.L_x_29) ;  /* 0xfffffff800281947 */ /* 0x000ff2000383ffff */
.L_x_22:
[----:B-12---:R-:W1:Y:S01]  /*25b0*/  LDC R0, c[0x0][0x28c] ;  /* 0x0000a300ff007b82 */ /* 0x006e620000000800 */
[----:B------:R2:W-:Y:S01]  /*25c0*/  SYNCS.ARRIVE.TRANS64.A1T0 RZ, [R142+UR44], RZ ;  /* 0x000000ff8eff79a7 */ /* 0x0005e2000810002c */
[----:B-1----:R-:W-:-:S13]  /*25d0*/  ISETP.GE.AND P1, PT, R0, 0x1, PT ;  /* 0x000000010000780c */ /* 0x002fda0003f26270 */
[----:B--2---:R-:W-:Y:S05]  /*25e0*/  @!P1 BRA `(.L_x_30) ;  /* 0x0000000000349947 */ /* 0x004fea0003800000 */
[----:B------:R-:W-:Y:S05]  /*25f0*/  @!P0 BRA `(.L_x_31) ;  /* 0x0000000000048947 */ /* 0x000fea0003800000 */
[----:B------:R-:W-:Y:S01]  /*2600*/  BPT.TRAP 0x1 ;  /* 0x000000040000795c */ /* 0x000fe20000300000 */
.L_x_31:
[----:B------:R-:W-:Y:S01]  /*2610*/  UIADD3 UR6, UR45, UR38, URZ ;  /* 0x000000262d067290 */ /* 0x000fe2000fffe03f */
[----:B------:R-:W-:-:S03]  /*2620*/  ISETP.GT.U32.AND P0, PT, R16, 0x1, PT ;  /* 0x000000011000780c */ /* 0x000fc60003f04070 */
[----:B------:R-:W-:-:S04]  /*2630*/  UIMAD.WIDE.U32 UR4, UR6, -0x55555555, URZ ;  /* 0xaaaaaaab060478a5 */ /* 0x000fc8000f8e003f */
[----:B------:R-:W-:-:S04]  /*2640*/  USHF.R.U32.HI UR4, URZ, 0x3, UR5 ;  /* 0x000000033f047899 */ /* 0x000fc80008011605 */
[----:B------:R-:W-:-:S04]  /*2650*/  UIMAD UR6, UR4, -0xc, UR6 ;  /* 0xfffffff4040678a4 */ /* 0x000fc8000f8e0206 */
[----:B------:R-:W-:-:S04]  /*2660*/  ULEA UR6, UR6, UR42, 0x3 ;  /* 0x0000002a06067291 */ /* 0x000fc8000f8e183f */
[----:B------:R-:W-:-:S04]  /*2670*/  UIADD3 UR6, UR6, 0x60, URZ ;  /* 0x0000006006067890 */ /* 0x000fc8000fffe03f */
[----:B------:R-:W-:-:S09]  /*2680*/  UPRMT UR6, URZ, 0x654, UR6 ;  /* 0x000006543f067896 */ /* 0x000fd20008000006 */
[----:B------:R-:W-:Y:S01]  /*2690*/  SYNCS.ARRIVE.TRANS64.RED.A1T0 RZ, [UR6], RZ ;  /* 0x000000ffffff79a7 */ /* 0x000fe20008100406 */
[----:B------:R-:W-:Y:S05]  /*26a0*/  @P0 BRA `(.L_x_30) ;  /* 0x0000000000040947 */ /* 0x000fea0003800000 */
[----:B------:R-:W-:Y:S01]  /*26b0*/  BPT.TRAP 0x1 ;  /* 0x000000040000795c */ /* 0x000fe20000300000 */
.L_x_30:
[----:B------:R-:W-:Y:S01]  /*26c0*/  SHF.L.U32 R0, R147, 0x1f, RZ ;  /* 0x0000001f93007819 */ /* 0x000fe200000006ff */
[----:B------:R-:W-:Y:S01]  /*26d0*/  UIADD3 UR38, UR41, UR38, URZ ;  /* 0x0000002629267290 */ /* 0x000fe2000fffe03f */
[----:B------:R-:W1:Y:S01]  /*26e0*/  LDC R9, c[0x0][0x288] ;  /* 0x0000a200ff097b82 */ /* 0x000e620000000800 */
[----:B------:R-:W-:Y:S01]  /*26f0*/  UISETP.GE.U32.AND UP1, UPT, UR41, 0xc, UPT ;  /* 0x0000000c2900788c */ /* 0x000fe2000bf26070 */
[----:B------:R-:W-:Y:S01]  /*2700*/  IMAD.SHL.U32 R10, R140, 0x2, RZ ;  /* 0x000000028c0a7824 */ /* 0x000fe200078e00ff */
[----:B------:R-:W-:Y:S02]  /*2710*/  UISETP.GT.U32.AND UP0, UPT, UR38, 0xb, UPT ;  /* 0x0000000b2600788c */ /* 0x000fe4000bf04070 */
[----:B------:R-:W-:Y:S02]  /*2720*/  UIMAD.WIDE.U32 UR4, UR38, -0x55555555, URZ ;  /* 0xaaaaaaab260478a5 */ /* 0x000fe4000f8e003f */
[----:B------:R-:W-:Y:S01]  /*2730*/  UISETP.LT.U32.AND UP0, UPT, UR41, 0xc, UP0 ;  /* 0x0000000c2900788c */ /* 0x000fe20008701070 */
[----:B------:R-:W2:Y:S01]  /*2740*/  SYNCS.PHASECHK.TRANS64.TRYWAIT P0, [R141+UR43+0x10], R0 ;  /* 0x000010008d0075a7 */ /* 0x000ea2000800016b */
[----:B------:R-:W-:Y:S01]  /*2750*/  USHF.R.U32.HI UR4, URZ, 0x3, UR5 ;  /* 0x000000033f047899 */ /* 0x000fe20008011605 */
[----:B------:R-:W-:Y:S01]  /*2760*/  SHF.R.S32.HI R11, RZ, 0x1f, R10 ;  /* 0x0000001fff0b7819 */ /* 0x000fe2000001140a */
[----:B------:R-:W-:-:S02]  /*2770*/  USEL UR6, URZ, 0x1, !UP0 ;  /* 0x000000013f067887 */ /* 0x000fc4000c000000 */
[----:B------:R-:W-:Y:S02]  /*2780*/  UIMAD UR38, UR4, -0xc, UR38 ;  /* 0xfffffff4042678a4 */ /* 0x000fe4000f8e0226 */
[----:B------:R-:W-:-:S04]  /*2790*/  ULOP3.LUT UR39, UR39, UR6, URZ, 0x3c, !UPT ;  /* 0x0000000627277292 */ /* 0x000fc8000f8e3c3f */
[----:B------:R-:W-:Y:S01]  /*27a0*/  @UP1 ULOP3.LUT UR39, UR39, 0x1, UR4, 0x78, !UPT ;  /* 0x0000000127271892 */ /* 0x000fe2000f8e7804 */
[----:B-12---:R-:W-:Y:S11]  /*27b0*/  @!P0 BRA `(.L_x_32) ;  /* 0x00000090002c8947 */ /* 0x006ff60003800000 */
.L_x_290:
[----:B------:R-:W-:Y:S01]  /*27c0*/  IMAD.SHL.U32 R8, R19, 0x40, RZ ;  /* 0x0000004013087824 */ /* 0x000fe200078e00ff */
[----:B------:R-:W-:Y:S01]  /*27d0*/  ULDC UR6, c[0x0][0x284] ;  /* 0x0000a10000067ab9 */ /* 0x000fe20000000800 */
[----:B------:R-:W-:Y:S01]  /*27e0*/  IMAD R14, R22, 0xe0, RZ ;  /* 0x000000e0160e7824 */ /* 0x000fe200078e02ff */
[----:B------:R-:W-:Y:S01]  /*27f0*/  SHF.R.S32.HI R149, RZ, 0x1f, R2 ;  /* 0x0000001fff957819 */ /* 0x000fe20000011402 */
[----:B------:R-:W-:Y:S01]  /*2800*/  ULDC.64 UR4, c[0x0][0x5d0] ;  /* 0x0001740000047ab9 */ /* 0x000fe20000000a00 */
[----:B------:R-:W-:Y:S01]  /*2810*/  ISETP.GE.AND P0, PT, R8, UR6, PT ;  /* 0x0000000608007c0c */ /* 0x000fe2000bf06270 */
[----:B------:R-:W-:Y:S01]  /*2820*/  IMAD.WIDE.U32 R4, R2, UR4, R10 ;  /* 0x0000000402047c25 */ /* 0x000fe2000f8e000a */
[----:B------:R-:W-:Y:S02]  /*2830*/  SHF.R.S32.HI R15, RZ, 0x1f, R14 ;  /* 0x0000001fff0f7819 */ /* 0x000fe4000001140e */
[C---:B------:R-:W-:Y:S01]  /*2840*/  ISETP.GE.OR P0, PT, R14.reuse, R9, P0 ;  /* 0x000000090e00720c */ /* 0x040fe20000706670 */
[----:B------:R-:W-:Y:S01]  /*2850*/  IMAD R3, R149, UR4, RZ ;  /* 0x0000000495037c24 */ /* 0x000fe2000f8e02ff */
[----:B------:R-:W-:-:S03]  /*2860*/  IADD3 R6, P1, R14, R4, RZ ;  /* 0x000000040e067210 */ /* 0x000fc60007f3e0ff */
[----:B------:R-:W-:-:S05]  /*2870*/  IMAD R3, R2, UR5, R3 ;  /* 0x0000000502037c24 */ /* 0x000fca000f8e0203 */
[----:B------:R-:W-:-:S03]  /*2880*/  IADD3.X R7, R15, R5, R3, P1, !PT ;  /* 0x000000050f077210 */ /* 0x000fc60000ffe403 */
[----:B------:R-:W-:Y:S05]  /*2890*/  @P0 BRA `(.L_x_33) ;  /* 0x0000007000ec0947 */ /* 0x000fea0003800000 */
[----:B------:R-:W2:Y:S01]  /*28a0*/  LDC.64 R4, c[0x0][0x5c8] ;  /* 0x00017200ff047b82 */ /* 0x000ea20000000a00 */
[----:B-----5:R-:W-:Y:S01]  /*28b0*/  FSETP.NEU.AND P0, PT, R137, RZ, PT ;  /* 0x000000ff8900720b */ /* 0x020fe20003f0d000 */
[----:B------:R-:W-:Y:S01]  /*28c0*/  IMAD R3, R140, -0x2, R9 ;  /* 0xfffffffe8c037824 */ /* 0x000fe200078e0209 */
[----:B------:R-:W-:Y:S01]  /*28d0*/  BSSY B0, `(.L_x_33) ;  /* 0x0000737000007945 */ /* 0x000fe20003800000 */
[----:B------:R-:W-:-:S04]  /*28e0*/  IMAD.WIDE R154, R19, 0x40, R138 ;  /* 0x00000040139a7825 */ /* 0x000fc800078e028a */
[----:B-1----:R-:W-:Y:S02]  /*28f0*/  IMAD.IADD R0, R3, 0x1, -R14 ;  /* 0x0000000103007824 */ /* 0x002fe400078e0a0e */
[----:B------:R-:W-:-:S03]  /*2900*/  IMAD.IADD R3, R145, 0x1, -R8 ;  /* 0x0000000191037824 */ /* 0x000fc600078e0a08 */
[----:B------:R-:W-:-:S04]  /*2910*/  ISETP.GT.AND P1, PT, R0, RZ, PT ;  /* 0x000000ff0000720c */ /* 0x000fc80003f24270 */
[----:B------:R-:W-:Y:S01]  /*2920*/  ISETP.GT.AND P2, PT, R3, RZ, P1 ;  /* 0x000000ff0300720c */ /* 0x000fe20000f44270 */
[-C--:B--2---:R-:W-:Y:S02]  /*2930*/  IMAD R8, R155, R4.reuse, RZ ;  /* 0x000000049b087224 */ /* 0x084fe400078e02ff */
[----:B------:R-:W-:-:S04]  /*2940*/  IMAD.WIDE.U32 R6, R154, R4, R6 ;  /* 0x000000049a067225 */ /* 0x000fc800078e0006 */
[----:B------:R-:W-:-:S04]  /*2950*/  IMAD R9, R154, R5, R8 ;  /* 0x000000059a097224 */ /* 0x000fc800078e0208 */
[----:B------:R-:W-:Y:S01]  /*2960*/  IMAD.IADD R9, R7, 0x1, R9 ;  /* 0x0000000107097824 */ /* 0x000fe200078e0209 */
[----:B------:R-:W-:Y:S06]  /*2970*/  @!P0 BRA `(.L_x_34) ;  /* 0x0000004800f88947 */ /* 0x000fec0003800000 */
[----:B------:R-:W1:Y:S01]  /*2980*/  LDC.64 R20, c[0x0][0x5b8] ;  /* 0x00016e00ff147b82 */ /* 0x000e620000000a00 */
[----:B------:R-:W-:-:S07]  /*2990*/  ULDC.64 UR4, c[0x0][0x5c0] ;  /* 0x0001700000047ab9 */ /* 0x000fce0000000a00 */
[----:B------:R-:W2:Y:S08]  /*29a0*/  LDC.64 R158, c[0x0][0x5b0] ;  /* 0x00016c00ff9e7b82 */ /* 0x000eb00000000a00 */
[----:B0-----:R-:W0:Y:S01]  /*29b0*/  LDC.64 R12, c[0x0][0x5a8] ;  /* 0x00016a00ff0c7b82 */ /* 0x001e220000000a00 */
[-C--:B-1----:R-:W-:Y:S02]  /*29c0*/  IMAD R7, R149, R20.reuse, RZ ;  /* 0x0000001495077224 */ /* 0x082fe400078e02ff */
[----:B------:R-:W-:-:S04]  /*29d0*/  IMAD.WIDE.U32 R148, R2, R20, R10 ;  /* 0x0000001402947225 */ /* 0x000fc800078e000a */
[----:B------:R-:W-:Y:S01]  /*29e0*/  IMAD R157, R2, R21, R7 ;  /* 0x00000015029d7224 */ /* 0x000fe200078e0207 */
[----:B------:R-:W-:Y:S01]  /*29f0*/  IADD3 R150, P0, R14, R148, RZ ;  /* 0x000000940e967210 */ /* 0x000fe20007f1e0ff */
[----:B--2---:R-:W-:-:S03]  /*2a00*/  IMAD R7, R155, R158, RZ ;  /* 0x0000009e9b077224 */ /* 0x004fc600078e02ff */
[----:B------:R-:W-:Y:S01]  /*2a10*/  IADD3.X R151, R15, R149, R157, P0, !PT ;  /* 0x000000950f977210 */ /* 0x000fe200007fe49d */
[C---:B------:R-:W-:Y:S02]  /*2a20*/  IMAD R21, R154.reuse, R159, R7 ;  /* 0x0000009f9a157224 */ /* 0x040fe400078e0207 */
[----:B------:R-:W-:-:S04]  /*2a30*/  IMAD.WIDE.U32 R148, R154, R158, R150 ;  /* 0x0000009e9a947225 */ /* 0x000fc800078e0096 */
[----:B------:R-:W-:Y:S01]  /*2a40*/  IMAD.IADD R7, R149, 0x1, R21 ;  /* 0x0000000195077824 */ /* 0x000fe200078e0215 */
[----:B0-----:R-:W-:-:S04]  /*2a50*/  LEA R152, P0, R148, R12, 0x1 ;  /* 0x0000000c94987211 */ /* 0x001fc800078008ff */
[----:B------:R-:W-:-:S05]  /*2a60*/  LEA.HI.X R153, R148, R13, R7, 0x1, P0 ;  /* 0x0000000d94997211 */ /* 0x000fca00000f0c07 */
[----:B------:R-:W2:Y:S01]  /*2a70*/  @P2 LDG.E.LTC128B.U16 R19, desc[UR36][R152.64] ;  /* 0x0000002498132981 */ /* 0x000ea2000c1e1520 */
[----:B------:R-:W-:Y:S01]  /*2a80*/  IMAD.WIDE.U32 R148, R154, R158, R14 ;  /* 0x0000009e9a947225 */ /* 0x000fe200078e000e */
[----:B------:R-:W-:Y:S02]  /*2a90*/  BSSY B1, `(.L_x_35) ;  /* 0x0000014000017945 */ /* 0x000fe40003800000 */
[----:B------:R-:W-:-:S04]  /*2aa0*/  IADD3 R148, P0, R10, R148, RZ ;  /* 0x000000940a947210 */ /* 0x000fc80007f1e0ff */
[----:B------:R-:W-:-:S03]  /*2ab0*/  IADD3.X R149, R11, R21, R149, P0, !PT ;  /* 0x000000150b957210 */ /* 0x000fc600007fe495 */
[----:B------:R-:W-:-:S04]  /*2ac0*/  IMAD.WIDE.U32 R148, R2, R20, R148 ;  /* 0x0000001402947225 */ /* 0x000fc800078e0094 */
[----:B--2---:R-:W-:-:S04]  /*2ad0*/  IMAD.U32 R8, R19, 0x10000, RZ ;  /* 0x0001000013087824 */ /* 0x004fc800078e00ff */
[----:B------:R-:W-:Y:S01]  /*2ae0*/  FMUL R7, R8, R137 ;  /* 0x0000008908077220 */ /* 0x000fe20000400000 */
[----:B------:R-:W-:-:S03]  /*2af0*/  LEA R8, P0, R6, UR4, 0x1 ;  /* 0x0000000406087c11 */ /* 0x000fc6000f8008ff */
[----:B------:R-:W-:Y:S01]  /*2b00*/  FFMA R7, R120, R136, R7 ;  /* 0x0000008878077223 */ /* 0x000fe20000000007 */
[----:B------:R-:W-:Y:S02]  /*2b10*/  LEA.HI.X R9, R6, UR5, R9, 0x1, P0 ;  /* 0x0000000506097c11 */ /* 0x000fe400080f0c09 */
[----:B------:R-:W-:Y:S02]  /*2b20*/  ISETP.GT.AND P0, PT, R0, 0x1, PT ;  /* 0x000000010000780c */ /* 0x000fe40003f04270 */
[----:B------:R-:W-:Y:S01]  /*2b30*/  F2FP.BF16.F32.PACK_AB R22, RZ, R7 ;  /* 0x00000007ff16723e */ /* 0x000fe200000010ff */
[----:B------:R-:W-:Y:S01]  /*2b40*/  IMAD.IADD R7, R157, 0x1, R149 ;  /* 0x000000019d077824 */ /* 0x000fe200078e0295 */
[----:B------:R-:W-:Y:S02]  /*2b50*/  ISETP.GT.AND P3, PT, R3, RZ, P0 ;  /* 0x000000ff0300720c */ /* 0x000fe40000764270 */
[----:B------:R-:W-:Y:S01]  /*2b60*/  LEA R6, P4, R148, R12, 0x1 ;  /* 0x0000000c94067211 */ /* 0x000fe200078808ff */
[----:B------:R0:W-:Y:S01]  /*2b70*/  @P2 STG.E.U16 desc[UR36][R8.64], R22 ;  /* 0x0000001608002986 */ /* 0x0001e2000c101524 */
[----:B------:R-:W-:-:S02]  /*2b80*/  SHF.L.U64.HI R149, R158, 0x3, R159 ;  /* 0x000000039e957819 */ /* 0x000fc4000001029f */
[----:B------:R-:W-:Y:S01]  /*2b90*/  LEA.HI.X R7, R148, R13, R7, 0x1, P4 ;  /* 0x0000000d94077211 */ /* 0x000fe200020f0c07 */
[----:B------:R-:W-:-:S06]  /*2ba0*/  IMAD.SHL.U32 R148, R158, 0x8, RZ ;  /* 0x000000089e947824 */ /* 0x000fcc00078e00ff */
[----:B------:R-:W-:Y:S05]  /*2bb0*/  @!P3 BRA `(.L_x_36) ;  /* 0x000000000004b947 */ /* 0x000fea0003800000 */
[----:B------:R1:W5:Y:S02]  /*2bc0*/  LDG.E.LTC128B.U16 R19, desc[UR36][R6.64+0x2] ;  /* 0x0000022406137981 */ /* 0x000364000c1e1520 */
.L_x_36:
[----:B------:R-:W-:Y:S05]  /*2bd0*/  BSYNC B1 ;  /* 0x0000000000017941 */ /* 0x000fea0003800000 */
.L_x_35:
[----:B------:R-:W-:Y:S01]  /*2be0*/  IMAD.WIDE.U32 R148, R154, R158, R148 ;  /* 0x0000009e9a947225 */ /* 0x000fe200078e0094 */
[----:B------:R-:W-:-:S03]  /*2bf0*/  ISETP.GT.AND P1, PT, R3, 0x8, P1 ;  /* 0x000000080300780c */ /* 0x000fc60000f24270 */
[----:B0----5:R-:W-:Y:S02]  /*2c00*/  IMAD.U32 R22, R19, 0x10000, RZ ;  /* 0x0001000013167824 */ /* 0x021fe400078e00ff */
[----:B------:R-:W-:Y:S01]  /*2c10*/  IMAD.IADD R149, R21, 0x1, R149 ;  /* 0x0000000115957824 */ /* 0x000fe200078e0295 */
[----:B------:R-:W-:Y:S01]  /*2c20*/  IADD3 R21, P2, R150, R148, RZ ;  /* 0x0000009496157210 */ /* 0x000fe20007f5e0ff */
[----:B------:R-:W-:-:S04]  /*2c30*/  FMUL R22, R22, R137 ;  /* 0x0000008916167220 */ /* 0x000fc80000400000 */
[----:B------:R-:W-:Y:S01]  /*2c40*/  FFMA R22, R121, R136, R22 ;  /* 0x0000008879167223 */ /* 0x000fe20000000016 */
[----:B------:R-:W-:Y:S01]  /*2c50*/  IMAD.X R150, R149, 0x1, R151, P2 ;  /* 0x0000000195967824 */ /* 0x000fe200010e0697 */
[----:B------:R-:W-:-:S03]  /*2c60*/  LEA R120, P2, R21, R12, 0x1 ;  /* 0x0000000c15787211 */ /* 0x000fc600078408ff */
[----:B------:R-:W-:Y:S02]  /*2c70*/  F2FP.BF16.F32.PACK_AB R22, RZ, R22 ;  /* 0x00000016ff16723e */ /* 0x000fe400000010ff */
[----:B------:R-:W-:-:S03]  /*2c80*/  LEA.HI.X R121, R21, R13, R150, 0x1, P2 ;  /* 0x0000000d15797211 */ /* 0x000fc600010f0c96 */
[----:B------:R0:W-:Y:S04]  /*2c90*/  @P3 STG.E.U16 desc[UR36][R8.64+0x2], R22 ;  /* 0x0000021608003986 */ /* 0x0001e8000c101524 */
[----:B------:R-:W2:Y:S01]  /*2ca0*/  @P1 LDG.E.LTC128B.U16 R19, desc[UR36][R120.64] ;  /* 0x0000002478131981 */ /* 0x000ea2000c1e1520 */
[----:B------:R-:W-:Y:S01]  /*2cb0*/  IADD3 R10, P2, P3, R10, R148, R14 ;  /* 0x000000940a0a7210 */ /* 0x000fe20007b5e00e */
[----:B------:R-:W-:Y:S01]  /*2cc0*/  BSSY B1, `(.L_x_37) ;  /* 0x0000011000017945 */ /* 0x000fe20003800000 */
[----:B------:R-:W-:Y:S02]  /*2cd0*/  SHF.L.U64.HI R5, R4, 0x4, R5 ;  /* 0x0000000404057819 */ /* 0x000fe40000010205 */
[----:B------:R-:W-:Y:S02]  /*2ce0*/  IADD3.X R11, R11, R149, R15, P2, P3 ;  /* 0x000000950b0b7210 */ /* 0x000fe400017e640f */
[----:B------:R-:W-:Y:S01]  /*2cf0*/  ISETP.GT.AND P0, PT, R3, 0x8, P0 ;  /* 0x000000080300780c */ /* 0x000fe20000704270 */
[----:B------:R-:W-:Y:S01]  /*2d00*/  IMAD.WIDE.U32 R20, R2, R20, R10 ;  /* 0x0000001402147225 */ /* 0x000fe200078e000a */
[----:B------:R-:W-:-:S03]  /*2d10*/  LEA R10, P2, R4, R8, 0x4 ;  /* 0x00000008040a7211 */ /* 0x000fc600078420ff */
[----:B------:R-:W-:Y:S01]  /*2d20*/  IMAD.IADD R2, R157, 0x1, R21 ;  /* 0x000000019d027824 */ /* 0x000fe200078e0215 */
[----:B------:R-:W-:Y:S01]  /*2d30*/  LEA R4, P3, R20, R12, 0x1 ;  /* 0x0000000c14047211 */ /* 0x000fe200078608ff */
[----:B------:R-:W-:-:S03]  /*2d40*/  IMAD.X R11, R5, 0x1, R9, P2 ;  /* 0x00000001050b7824 */ /* 0x000fc600010e0609 */
[----:B------:R-:W-:Y:S01]  /*2d50*/  LEA.HI.X R5, R20, R13, R2, 0x1, P3 ;  /* 0x0000000d14057211 */ /* 0x000fe200018f0c02 */
[----:B--2---:R-:W-:-:S04]  /*2d60*/  IMAD.U32 R14, R19, 0x10000, RZ ;  /* 0x00010000130e7824 */ /* 0x004fc800078e00ff */
[----:B------:R-:W-:-:S04]  /*2d70*/  FMUL R15, R14, R137 ;  /* 0x000000890e0f7220 */ /* 0x000fc80000400000 */
[----:B------:R-:W-:-:S05]  /*2d80*/  FFMA R15, R122, R136, R15 ;  /* 0x000000887a0f7223 */ /* 0x000fca000000000f */
[----:B------:R-:W-:-:S05]  /*2d90*/  F2FP.BF16.F32.PACK_AB R15, RZ, R15 ;  /* 0x0000000fff0f723e */ /* 0x000fca00000010ff */
[----:B------:R0:W-:Y:S01]  /*2da0*/  @P1 STG.E.U16 desc[UR36][R10.64], R15 ;  /* 0x0000000f0a001986 */ /* 0x0001e2000c101524 */
[----:B------:R-:W-:Y:S05]  /*2db0*/  @!P0 BRA `(.L_x_38) ;  /* 0x0000000000048947 */ /* 0x000fea0003800000 */
[----:B------:R2:W5:Y:S02]  /*2dc0*/  LDG.E.LTC128B.U16 R19, desc[UR36][R4.64+0x2] ;  /* 0x0000022404137981 */ /* 0x000564000c1e1520 */
.L_x_38:
[----:B------:R-:W-:Y:S05]  /*2dd0*/  BSYNC B1 ;  /* 0x0000000000017941 */ /* 0x000fea0003800000 */
.L_x_37:
[----:B-----5:R-:W-:Y:S01]  /*2de0*/  IMAD.U32 R2, R19, 0x10000, RZ ;  /* 0x0001000013027824 */ /* 0x020fe200078e00ff */
[----:B------:R-:W-:Y:S01]  /*2df0*/  ISETP.GT.AND P1, PT, R0, 0x8, PT ;  /* 0x000000080000780c */ /* 0x000fe20003f24270 */
[----:B------:R-:W-:Y:S02]  /*2e00*/  BSSY B1, `(.L_x_39) ;  /* 0x0000008000017945 */ /* 0x000fe40003800000 */
[----:B------:R-:W-:Y:S01]  /*2e10*/  FMUL R2, R2, R137 ;  /* 0x0000008902027220 */ /* 0x000fe20000400000 */
[----:B------:R-:W-:-:S03]  /*2e20*/  ISETP.GT.AND P2, PT, R3, RZ, P1 ;  /* 0x000000ff0300720c */ /* 0x000fc60000f44270 */
[----:B------:R-:W-:-:S05]  /*2e30*/  FFMA R2, R123, R136, R2 ;  /* 0x000000887b027223 */ /* 0x000fca0000000002 */
[----:B------:R-:W-:-:S05]  /*2e40*/  F2FP.BF16.F32.PACK_AB R2, RZ, R2 ;  /* 0x00000002ff02723e */ /* 0x000fca00000010ff */
[----:B------:R3:W-:Y:S01]  /*2e50*/  @P0 STG.E.U16 desc[UR36][R10.64+0x2], R2 ;  /* 0x000002020a000986 */ /* 0x0007e2000c101524 */
[----:B------:R-:W-:Y:S05]  /*2e60*/  @!P2 BRA `(.L_x_40) ;  /* 0x000000000004a947 */ /* 0x000fea0003800000 */
[----:B------:R4:W5:Y:S02]  /*2e70*/  LDG.E.LTC128B.U16 R19, desc[UR36][R6.64+0x10] ;  /* 0x0000102406137981 */ /* 0x000964000c1e1520 */
.L_x_40:
[----:B------:R-:W-:Y:S05]  /*2e80*/  BSYNC B1 ;  /* 0x0000000000017941 */ /* 0x000fea0003800000 */
.L_x_39:
[----:B---3-5:R-:W-:Y:S01]  /*2e90*/  IMAD.U32 R2, R19, 0x10000, RZ ;  /* 0x0001000013027824 */ /* 0x028fe200078e00ff */
        /* <DEDUP_REMOVED lines=9> */
.L_x_42:
[----:B------:R-:W-:Y:S05]  /*2f30*/  BSYNC B1 ;  /* 0x0000000000017941 */ /* 0x000fea0003800000 */
.L_x_41:
[----:B-----5:R-:W-:Y:S01]  /*2f40*/  IMAD.U32 R2, R19, 0x10000, RZ ;  /* 0x0001000013027824 */ /* 0x020fe200078e00ff */
[----:B------:R-:W-:Y:S01]  /*2f50*/  ISETP.GT.AND P1, PT, R3, 0x8, P1 ;  /* 0x000000080300780c */ /* 0x000fe20000f24270 */
[----:B------:R-:W-:Y:S02]  /*2f60*/  BSSY B1, `(.L_x_43) ;  /* 0x0000007000017945 */ /* 0x000fe40003800000 */
[----:B------:R-:W-:-:S04]  /*2f70*/  FMUL R2, R2, R137 ;  /* 0x0000008902027220 */ /* 0x000fc80000400000 */
[----:B------:R-:W-:-:S05]  /*2f80*/  FFMA R2, R125, R136, R2 ;  /* 0x000000887d027223 */ /* 0x000fca0000000002 */
[----:B------:R-:W-:-:S05]  /*2f90*/  F2FP.BF16.F32.PACK_AB R2, RZ, R2 ;  /* 0x00000002ff02723e */ /* 0x000fca00000010ff */
[----:B------:R0:W-:Y:S01]  /*2fa0*/  @P3 STG.E.U16 desc[UR36][R8.64+0x12], R2 ;  /* 0x0000120208003986 */ /* 0x0001e2000c101524 */
[----:B------:R-:W-:Y:S05]  /*2fb0*/  @!P1 BRA `(.L_x_44) ;  /* 0x0000000000049947 */ /* 0x000fea0003800000 */
[----:B------:R0:W5:Y:S02]  /*2fc0*/  LDG.E.LTC128B.U16 R19, desc[UR36][R4.64+0x10] ;  /* 0x0000102404137981 */ /* 0x000164000c1e1520 */
.L_x_44:
[----:B------:R-:W-:Y:S05]  /*2fd0*/  BSYNC B1 ;  /* 0x0000000000017941 */ /* 0x000fea0003800000 */
.L_x_43:
[----:B0----5:R-:W-:Y:S01]  /*2fe0*/  IMAD.U32 R2, R19, 0x10000, RZ ;  /* 0x0001000013027824 */ /* 0x021fe200078e00ff */
[----:B------:R-:W-:Y:S01]  /*2ff0*/  ISETP.GT.AND P0, PT, R3, 0x8, P0 ;  /* 0x000000080300780c */ /* 0x000fe20000704270 */
[----:B------:R-:W-:Y:S02]  /*3000*/  BSSY B1, `(.L_x_45) ;  /* 0x0000007000017945 */ /* 0x000fe40003800000 */
[----:B---3--:R-:W-:-:S04]  /*3010*/  FMUL R13, R2, R137 ;  /* 0x00000089020d7220 */ /* 0x008fc80000400000 */
[----:B------:R-:W-:-:S05]  /*3020*/  FFMA R13, R126, R136, R13 ;  /* 0x000000887e0d7223 */ /* 0x000fca000000000d */
[----:B------:R-:W-:-:S05]  /*3030*/  F2FP.BF16.F32.PACK_AB R13, RZ, R13 ;  /* 0x0000000dff0d723e */ /* 0x000fca00000010ff */
[----:B------:R0:W-:Y:S01]  /*3040*/  @P1 STG.E.U16 desc[UR36][R10.64+0x10], R13 ;  /* 0x0000100d0a001986 */ /* 0x0001e2000c101524 */
[----:B------:R-:W-:Y:S05]  /*3050*/  @!P0 BRA `(.L_x_46) ;  /* 0x0000000000048947 */ /* 0x000fea0003800000 */
[----:B------:R3:W5:Y:S02]  /*3060*/  LDG.E.LTC128B.U16 R19, desc[UR36][R4.64+0x12] ;  /* 0x0000122404137981 */ /* 0x000764000c1e1520 */
.L_x_46:
[----:B------:R-:W-:Y:S05]  /*3070*/  BSYNC B1 ;  /* 0x0000000000017941 */ /* 0x000fea0003800000 */
.L_x_45:
        /* <DEDUP_REMOVED lines=10> */
.L_x_48:
[----:B------:R-:W-:Y:S05]  /*3120*/  BSYNC B1 ;  /* 0x0000000000017941 */ /* 0x000fea0003800000 */
.L_x_47:
[----:B0----5:R-:W-:Y:S01]  /*3130*/  IMAD.U32 R2, R19, 0x10000, RZ ;  /* 0x0001000013027824 */ /* 0x021fe200078e00ff */
        /* <DEDUP_REMOVED lines=9> */
.L_x_50:
[----:B------:R-:W-:Y:S05]  /*31d0*/  BSYNC B1 ;  /* 0x0000000000017941 */ /* 0x000fea0003800000 */
.L_x_49:
        /* <DEDUP_REMOVED lines=9> */
.L_x_52:
[----:B------:R-:W-:Y:S05]  /*3270*/  BSYNC B1 ;  /* 0x0000000000017941 */ /* 0x000fea0003800000 */
.L_x_51:
[----:B0----5:R-:W-:Y:S01]  /*3280*/  IMAD.U32 R2, R19, 0x10000, RZ ;  /* 0x0001000013027824 */ /* 0x021fe200078e00ff */
        /* <DEDUP_REMOVED lines=8> */
.L_x_54:
[----:B------:R-:W-:Y:S05]  /*3310*/  BSYNC B1 ;  /* 0x0000000000017941 */ /* 0x000fea0003800000 */
.L_x_53:
        /* <DEDUP_REMOVED lines=10> */
.L_x_56:
[----:B------:R-:W-:Y:S05]  /*33c0*/  BSYNC B1 ;  /* 0x0000000000017941 */ /* 0x000fea0003800000 */
.L_x_55:
        /* <DEDUP_REMOVED lines=10> */
.L_x_58:
[----:B------:R-:W-:Y:S05]  /*3470*/  BSYNC B1 ;  /* 0x0000000000017941 */ /* 0x000fea0003800000 */
.L_x_57:
        /* <DEDUP_REMOVED lines=9> */
.L_x_60:
[----:B------:R-:W-:Y:S05]  /*3510*/  BSYNC B1 ;  /* 0x0000000000017941 */ /* 0x000fea0003800000 */
.L_x_59:
        /* <DEDUP_REMOVED lines=9> */
.L_x_62:
[----:B------:R-:W-:Y:S05]  /*35b0*/  BSYNC B1 ;  /* 0x0000000000017941 */ /* 0x000fea0003800000 */
.L_x_61:
        /* <DEDUP_REMOVED lines=10> */
.L_x_64:
[----:B------:R-:W-:Y:S05]  /*3660*/  BSYNC B1 ;  /* 0x0000000000017941 */ /* 0x000fea0003800000 */
.L_x_63:
        /* <DEDUP_REMOVED lines=10> */
.L_x_66:
[----:B------:R-:W-:Y:S05]  /*3710*/  BSYNC B1 ;  /* 0x0000000000017941 */ /* 0x000fea0003800000 */
.L_x_65:
        /* <DEDUP_REMOVED lines=9> */
.L_x_68:
[----:B------:R-:W-:Y:S05]  /*37b0*/  BSYNC B1 ;  /* 0x0000000000017941 */ /* 0x000fea0003800000 */
.L_x_67:
        /* <DEDUP_REMOVED lines=9> */
.L_x_70:
[----:B------:R-:W-:Y:S05]  /*3850*/  BSYNC B1 ;  /* 0x0000000000017941 */ /* 0x000fea0003800000 */
.L_x_69:
        /* <DEDUP_REMOVED lines=10> */
.L_x_72:
[----:B------:R-:W-:Y:S05]  /*3900*/  BSYNC B1 ;  /* 0x0000000000017941 */ /* 0x000fea0003800000 */
.L_x_71:
        /* <DEDUP_REMOVED lines=10> */
.L_x_74:
[----:B------:R-:W-:Y:S05]  /*39b0*/  BSYNC B1 ;  /* 0x0000000000017941 */ /* 0x000fea0003800000 */
.L_x_73:
        /* <DEDUP_REMOVED lines=9> */
.L_x_76:
[----:B------:R-:W-:Y:S05]  /*3a50*/  BSYNC B1 ;  /* 0x0000000000017941 */ /* 0x000fea0003800000 */
.L_x_75:
        /* <DEDUP_REMOVED lines=9> */
.L_x_78:
[----:B------:R-:W-:Y:S05]  /*3af0*/  BSYNC B1 ;  /* 0x0000000000017941 */ /* 0x000fea0003800000 */
.L_x_77:
        /* <DEDUP_REMOVED lines=10> */
.L_x_80:
[----:B------:R-:W-:Y:S05]  /*3ba0*/  BSYNC B1 ;  /* 0x0000000000017941 */ /* 0x000fea0003800000 */
.L_x_79:
        /* <DEDUP_REMOVED lines=10> */
.L_x_82:
[----:B------:R-:W-:Y:S05]  /*3c50*/  BSYNC B1 ;  /* 0x0000000000017941 */ /* 0x000fea0003800000 */
.L_x_81:
        /* <DEDUP_REMOVED lines=9> */
.L_x_84:
[----:B------:R-:W-:Y:S05]  /*3cf0*/  BSYNC B1 ;  /* 0x0000000000017941 */ /* 0x000fea0003800000 */
.L_x_83:
        /* <DEDUP_REMOVED lines=9> */
.L_x_86:
[----:B------:R-:W-:Y:S05]  /*3d90*/  BSYNC B1 ;  /* 0x0000000000017941 */ /* 0x000fea0003800000 */
.L_x_85:
        /* <DEDUP_REMOVED lines=10> */
.L_x_88:
[----:B------:R-:W-:Y:S05]  /*3e40*/  BSYNC B1 ;  /* 0x0000000000017941 */ /* 0x000fea0003800000 */
.L_x_87:
        /* <DEDUP_REMOVED lines=10> */
.L_x_90:
[----:B------:R-:W-:Y:S05]  /*3ef0*/  BSYNC B1 ;  /* 0x0000000000017941 */ /* 0x000fea0003800000 */
.L_x_89:
        /* <DEDUP_REMOVED lines=9> */
.L_x_92:
[----:B------:R-:W-:Y:S05]  /*3f90*/  BSYNC B1 ;  /* 0x0000000000017941 */ /* 0x000fea0003800000 */
.L_x_91:
        /* <DEDUP_REMOVED lines=9> */
.L_x_94:
[----:B------:R-:W-:Y:S05]  /*4030*/  BSYNC B1 ;  /* 0x0000000000017941 */ /* 0x000fea0003800000 */
.L_x_93:
        /* <DEDUP_REMOVED lines=10> */
.L_x_96:
[----:B------:R-:W-:Y:S05]  /*40e0*/  BSYNC B1 ;  /* 0x0000000000017941 */ /* 0x000fea0003800000 */
.L_x_95:
        /* <DEDUP_REMOVED lines=10> */
.L_x_98:
[----:B------:R-:W-:Y:S05]  /*4190*/  BSYNC B1 ;  /* 0x0000000000017941 */ /* 0x000fea0003800000 */
.L_x_97:
        /* <DEDUP_REMOVED lines=9> */
.L_x_100:
[----:B------:R-:W-:Y:S05]  /*4230*/  BSYNC B1 ;  /* 0x0000000000017941 */ /* 0x000fea0003800000 */
.L_x_99:
        /* <DEDUP_REMOVED lines=9> */
.L_x_102:
[----:B------:R-:W-:Y:S05]  /*42d0*/  BSYNC B1 ;  /* 0x0000000000017941 */ /* 0x000fea0003800000 */
.L_x_101:
        /* <DEDUP_REMOVED lines=10> */
.L_x_104:
[----:B------:R-:W-:Y:S05]  /*4380*/  BSYNC B1 ;  /* 0x0000000000017941 */ /* 0x000fea0003800000 */
.L_x_103:
        /* <DEDUP_REMOVED lines=10> */
.L_x_106:
[----:B------:R-:W-:Y:S05]  /*4430*/  BSYNC B1 ;  /* 0x0000000000017941 */ /* 0x000fea0003800000 */
.L_x_105:
        /* <DEDUP_REMOVED lines=9> */
.L_x_108:
[----:B------:R-:W-:Y:S05]  /*44d0*/  BSYNC B1 ;  /* 0x0000000000017941 */ /* 0x000fea0003800000 */
.L_x_107:
        /* <DEDUP_REMOVED lines=9> */
.L_x_110:
[----:B------:R-:W-:Y:S05]  /*4570*/  BSYNC B1 ;  /* 0x0000000000017941 */ /* 0x000fea0003800000 */
.L_x_109:
        /* <DEDUP_REMOVED lines=10> */
.L_x_112:
[----:B------:R-:W-:Y:S05]  /*4620*/  BSYNC B1 ;  /* 0x0000000000017941 */ /* 0x000fea0003800000 */
.L_x_111:
        /* <DEDUP_REMOVED lines=10> */
.L_x_114:
[----:B------:R-:W-:Y:S05]  /*46d0*/  BSYNC B1 ;  /* 0x0000000000017941 */ /* 0x000fea0003800000 */
.L_x_113:
        /* <DEDUP_REMOVED lines=9> */
.L_x_116:
[----:B------:R-:W-:Y:S05]  /*4770*/  BSYNC B1 ;  /* 0x0000000000017941 */ /* 0x000fea0003800000 */
.L_x_115:
        /* <DEDUP_REMOVED lines=9> */
.L_x_118:
[----:B------:R-:W-:Y:S05]  /*4810*/  BSYNC B1 ;  /* 0x0000000000017941 */ /* 0x000fea0003800000 */
.L_x_117:
        /* <DEDUP_REMOVED lines=10> */
.L_x_120:
[----:B------:R-:W-:Y:S05]  /*48c0*/  BSYNC B1 ;  /* 0x0000000000017941 */ /* 0x000fea0003800000 */
.L_x_119:
        /* <DEDUP_REMOVED lines=10> */
.L_x_122:
[----:B------:R-:W-:Y:S05]  /*4970*/  BSYNC B1 ;  /* 0x0000000000017941 */ /* 0x000fea0003800000 */
.L_x_121:
        /* <DEDUP_REMOVED lines=9> */
.L_x_124:
[----:B------:R-:W-:Y:S05]  /*4a10*/  BSYNC B1 ;  /* 0x0000000000017941 */ /* 0x000fea0003800000 */
.L_x_123:
        /* <DEDUP_REMOVED lines=9> */
.L_x_126:
[----:B------:R-:W-:Y:S05]  /*4ab0*/  BSYNC B1 ;  /* 0x0000000000017941 */ /* 0x000fea0003800000 */
.L_x_125:
        /* <DEDUP_REMOVED lines=10> */
.L_x_128:
[----:B------:R-:W-:Y:S05]  /*4b60*/  BSYNC B1 ;  /* 0x0000000000017941 */ /* 0x000fea0003800000 */
.L_x_127:
        /* <DEDUP_REMOVED lines=10> */
.L_x_130:
[----:B------:R-:W-:Y:S05]  /*4c10*/  BSYNC B1 ;  /* 0x0000000000017941 */ /* 0x000fea0003800000 */
.L_x_129:
        /* <DEDUP_REMOVED lines=9> */
.L_x_132:
[----:B------:R-:W-:Y:S05]  /*4cb0*/  BSYNC B1 ;  /* 0x0000000000017941 */ /* 0x000fea0003800000 */
.L_x_131:
        /* <DEDUP_REMOVED lines=9> */
.L_x_134:
[----:B------:R-:W-:Y:S05]  /*4d50*/  BSYNC B1 ;  /* 0x0000000000017941 */ /* 0x000fea0003800000 */
.L_x_133:
        /* <DEDUP_REMOVED lines=10> */
.L_x_136:
[----:B------:R-:W-:Y:S05]  /*4e00*/  BSYNC B1 ;  /* 0x0000000000017941 */ /* 0x000fea0003800000 */
.L_x_135:
        /* <DEDUP_REMOVED lines=10> */
.L_x_138:
[----:B------:R-:W-:Y:S05]  /*4eb0*/  BSYNC B1 ;  /* 0x0000000000017941 */ /* 0x000fea0003800000 */
.L_x_137:
        /* <DEDUP_REMOVED lines=9> */
.L_x_140:
[----:B------:R-:W-:Y:S05]  /*4f50*/  BSYNC B1 ;  /* 0x0000000000017941 */ /* 0x000fea0003800000 */
.L_x_139:
        /* <DEDUP_REMOVED lines=9> */
.L_x_142:
[----:B------:R-:W-:Y:S05]  /*4ff0*/  BSYNC B1 ;  /* 0x0000000000017941 */ /* 0x000fea0003800000 */
.L_x_141:
        /* <DEDUP_REMOVED lines=10> */
.L_x_144:
[----:B------:R-:W-:Y:S05]  /*50a0*/  BSYNC B1 ;  /* 0x0000000000017941 */ /* 0x000fea0003800000 */
.L_x_143:
        /* <DEDUP_REMOVED lines=10> */
.L_x_146:
[----:B------:R-:W-:Y:S05]  /*5150*/  BSYNC B1 ;  /* 0x0000000000017941 */ /* 0x000fea0003800000 */
.L_x_145:
        /* <DEDUP_REMOVED lines=9> */
.L_x_148:
[----:B------:R-:W-:Y:S05]  /*51f0*/  BSYNC B1 ;  /* 0x0000000000017941 */ /* 0x000fea0003800000 */
.L_x_147:
        /* <DEDUP_REMOVED lines=9> */
.L_x_150:
[----:B------:R-:W-:Y:S05]  /*5290*/  BSYNC B1 ;  /* 0x0000000000017941 */ /* 0x000fea0003800000 */
.L_x_149:
        /* <DEDUP_REMOVED lines=10> */
.L_x_152:
[----:B------:R-:W-:Y:S05]  /*5340*/  BSYNC B1 ;  /* 0x0000000000017941 */ /* 0x000fea0003800000 */
.L_x_151:
        /* <DEDUP_REMOVED lines=10> */
.L_x_154:
[----:B------:R-:W-:Y:S05]  /*53f0*/  BSYNC B1 ;  /* 0x0000000000017941 */ /* 0x000fea0003800000 */
.L_x_153:
        /* <DEDUP_REMOVED lines=9> */
.L_x_156:
[----:B------:R-:W-:Y:S05]  /*5490*/  BSYNC B1 ;  /* 0x0000000000017941 */ /* 0x000fea0003800000 */
.L_x_155:
        /* <DEDUP_REMOVED lines=9> */
.L_x_158:
[----:B------:R-:W-:Y:S05]  /*5530*/  BSYNC B1 ;  /* 0x0000000000017941 */ /* 0x000fea0003800000 */
.L_x_157:
        /* <DEDUP_REMOVED lines=10> */
.L_x_160:
[----:B------:R-:W-:Y:S05]  /*55e0*/  BSYNC B1 ;  /* 0x0000000000017941 */ /* 0x000fea0003800000 */
.L_x_159:
        /* <DEDUP_REMOVED lines=10> */
.L_x_162:
[----:B------:R-:W-:Y:S05]  /*5690*/  BSYNC B1 ;  /* 0x0000000000017941 */ /* 0x000fea0003800000 */
.L_x_161:
        /* <DEDUP_REMOVED lines=9> */
.L_x_164:
[----:B------:R-:W-:Y:S05]  /*5730*/  BSYNC B1 ;  /* 0x0000000000017941 */ /* 0x000fea0003800000 */
.L_x_163:
        /* <DEDUP_REMOVED lines=9> */
.L_x_166:
[----:B------:R-:W-:Y:S05]  /*57d0*/  BSYNC B1 ;  /* 0x0000000000017941 */ /* 0x000fea0003800000 */
.L_x_165:
        /* <DEDUP_REMOVED lines=10> */
.L_x_168:
[----:B------:R-:W-:Y:S05]  /*5880*/  BSYNC B1 ;  /* 0x0000000000017941 */ /* 0x000fea0003800000 */
.L_x_167:
        /* <DEDUP_REMOVED lines=10> */
.L_x_170:
[----:B------:R-:W-:Y:S05]  /*5930*/  BSYNC B1 ;  /* 0x0000000000017941 */ /* 0x000fea0003800000 */
.L_x_169:
        /* <DEDUP_REMOVED lines=9> */
.L_x_172:
[----:B------:R-:W-:Y:S05]  /*59d0*/  BSYNC B1 ;  /* 0x0000000000017941 */ /* 0x000fea0003800000 */
.L_x_171:
        /* <DEDUP_REMOVED lines=9> */
.L_x_174:
[----:B------:R-:W-:Y:S05]  /*5a70*/  BSYNC B1 ;  /* 0x0000000000017941 */ /* 0x000fea0003800000 */
.L_x_173:
        /* <DEDUP_REMOVED lines=10> */
.L_x_176:
[----:B------:R-:W-:Y:S05]  /*5b20*/  BSYNC B1 ;  /* 0x0000000000017941 */ /* 0x000fea0003800000 */
.L_x_175:
        /* <DEDUP_REMOVED lines=10> */
.L_x_178:
[----:B------:R-:W-:Y:S05]  /*5bd0*/  BSYNC B1 ;  /* 0x0000000000017941 */ /* 0x000fea0003800000 */
.L_x_177:
        /* <DEDUP_REMOVED lines=9> */
.L_x_180:
[----:B------:R-:W-:Y:S05]  /*5c70*/  BSYNC B1 ;  /* 0x0000000000017941 */ /* 0x000fea0003800000 */
.L_x_179:
        /* <DEDUP_REMOVED lines=9> */
.L_x_182:
[----:B------:R-:W-:Y:S05]  /*5d10*/  BSYNC B1 ;  /* 0x0000000000017941 */ /* 0x000fea0003800000 */
.L_x_181:
        /* <DEDUP_REMOVED lines=10> */
.L_x_184:
[----:B------:R-:W-:Y:S05]  /*5dc0*/  BSYNC B1 ;  /* 0x0000000000017941 */ /* 0x000fea0003800000 */
.L_x_183:
        /* <DEDUP_REMOVED lines=10> */
.L_x_186:
[----:B------:R-:W-:Y:S05]  /*5e70*/  BSYNC B1 ;  /* 0x0000000000017941 */ /* 0x000fea0003800000 */
.L_x_185:
        /* <DEDUP_REMOVED lines=9> */
.L_x_188:
[----:B------:R-:W-:Y:S05]  /*5f10*/  BSYNC B1 ;  /* 0x0000000000017941 */ /* 0x000fea0003800000 */
.L_x_187:
        /* <DEDUP_REMOVED lines=9> */
.L_x_190:
[----:B------:R-:W-:Y:S05]  /*5fb0*/  BSYNC B1 ;  /* 0x0000000000017941 */ /* 0x000fea0003800000 */
.L_x_189:
        /* <DEDUP_REMOVED lines=10> */
.L_x_192:
[----:B------:R-:W-:Y:S05]  /*6060*/  BSYNC B1 ;  /* 0x0000000000017941 */ /* 0x000fea0003800000 */
.L_x_191:
        /* <DEDUP_REMOVED lines=10> */
.L_x_194:
[----:B------:R-:W-:Y:S05]  /*6110*/  BSYNC B1 ;  /* 0x0000000000017941 */ /* 0x000fea0003800000 */
.L_x_193:
        /* <DEDUP_REMOVED lines=9> */
.L_x_196:
[----:B------:R-:W-:Y:S05]  /*61b0*/  BSYNC B1 ;  /* 0x0000000000017941 */ /* 0x000fea0003800000 */
.L_x_195:
        /* <DEDUP_REMOVED lines=9> */
.L_x_198:
[----:B------:R-:W-:Y:S05]  /*6250*/  BSYNC B1 ;  /* 0x0000000000017941 */ /* 0x000fea0003800000 */
.L_x_197:
        /* <DEDUP_REMOVED lines=10> */
.L_x_200:
[----:B------:R-:W-:Y:S05]  /*6300*/  BSYNC B1 ;  /* 0x0000000000017941 */ /* 0x000fea0003800000 */
.L_x_199:
        /* <DEDUP_REMOVED lines=10> */
.L_x_202:
[----:B------:R-:W-:Y:S05]  /*63b0*/  BSYNC B1 ;  /* 0x0000000000017941 */ /* 0x000fea0003800000 */
.L_x_201:
        /* <DEDUP_REMOVED lines=9> */
.L_x_204:
[----:B------:R-:W-:Y:S05]  /*6450*/  BSYNC B1 ;  /* 0x0000000000017941 */ /* 0x000fea0003800000 */
.L_x_203:
        /* <DEDUP_REMOVED lines=9> */
.L_x_206:
[----:B------:R-:W-:Y:S05]  /*64f0*/  BSYNC B1 ;  /* 0x0000000000017941 */ /* 0x000fea0003800000 */
.L_x_205:
        /* <DEDUP_REMOVED lines=10> */
.L_x_208:
[----:B------:R-:W-:Y:S05]  /*65a0*/  BSYNC B1 ;  /* 0x0000000000017941 */ /* 0x000fea0003800000 */
.L_x_207:
        /* <DEDUP_REMOVED lines=10> */
.L_x_210:
[----:B------:R-:W-:Y:S05]  /*6650*/  BSYNC B1 ;  /* 0x0000000000017941 */ /* 0x000fea0003800000 */
.L_x_209:
        /* <DEDUP_REMOVED lines=9> */
.L_x_212:
[----:B------:R-:W-:Y:S05]  /*66f0*/  BSYNC B1 ;  /* 0x0000000000017941 */ /* 0x000fea0003800000 */
.L_x_211:
        /* <DEDUP_REMOVED lines=9> */
.L_x_214:
[----:B------:R-:W-:Y:S05]  /*6790*/  BSYNC B1 ;  /* 0x0000000000017941 */ /* 0x000fea0003800000 */
.L_x_213:
        /* <DEDUP_REMOVED lines=10> */
.L_x_216:
[----:B------:R-:W-:Y:S05]  /*6840*/  BSYNC B1 ;  /* 0x0000000000017941 */ /* 0x000fea0003800000 */
.L_x_215:
        /* <DEDUP_REMOVED lines=10> */
.L_x_218:
[----:B------:R-:W-:Y:S05]  /*68f0*/  BSYNC B1 ;  /* 0x0000000000017941 */ /* 0x000fea0003800000 */
.L_x_217:
        /* <DEDUP_REMOVED lines=9> */
.L_x_220:
[----:B------:R-:W-:Y:S05]  /*6990*/  BSYNC B1 ;  /* 0x0000000000017941 */ /* 0x000fea0003800000 */
.L_x_219:
        /* <DEDUP_REMOVED lines=9> */
.L_x_222:
[----:B------:R-:W-:Y:S05]  /*6a30*/  BSYNC B1 ;  /* 0x0000000000017941 */ /* 0x000fea0003800000 */
.L_x_221:
        /* <DEDUP_REMOVED lines=10> */
.L_x_224:
[----:B------:R-:W-:Y:S05]  /*6ae0*/  BSYNC B1 ;  /* 0x0000000000017941 */ /* 0x000fea0003800000 */
.L_x_223:
        /* <DEDUP_REMOVED lines=10> */
.L_x_226:
[----:B------:R-:W-:Y:S05]  /*6b90*/  BSYNC B1 ;  /* 0x0000000000017941 */ /* 0x000fea0003800000 */
.L_x_225:
        /* <DEDUP_REMOVED lines=9> */
.L_x_228:
[----:B------:R-:W-:Y:S05]  /*6c30*/  BSYNC B1 ;  /* 0x0000000000017941 */ /* 0x000fea0003800000 */
.L_x_227:
        /* <DEDUP_REMOVED lines=9> */
.L_x_230:
[----:B------:R-:W-:Y:S05]  /*6cd0*/  BSYNC B1 ;  /* 0x0000000000017941 */ /* 0x000fea0003800000 */
.L_x_229:
        /* <DEDUP_REMOVED lines=10> */
.L_x_232:
[----:B------:R-:W-:Y:S05]  /*6d80*/  BSYNC B1 ;  /* 0x0000000000017941 */ /* 0x000fea0003800000 */
.L_x_231:
        /* <DEDUP_REMOVED lines=10> */
.L_x_234:
[----:B------:R-:W-:Y:S05]  /*6e30*/  BSYNC B1 ;  /* 0x0000000000017941 */ /* 0x000fea0003800000 */
.L_x_233:
        /* <DEDUP_REMOVED lines=9> */
.L_x_236:
[----:B------:R-:W-:Y:S05]  /*6ed0*/  BSYNC B1 ;  /* 0x0000000000017941 */ /* 0x000fea0003800000 */
.L_x_235:
        /* <DEDUP_REMOVED lines=9> */
.L_x_238:
[----:B------:R-:W-:Y:S05]  /*6f70*/  BSYNC B1 ;  /* 0x0000000000017941 */ /* 0x000fea0003800000 */
.L_x_237:
        /* <DEDUP_REMOVED lines=10> */
.L_x_240:
[----:B------:R-:W-:Y:S05]  /*7020*/  BSYNC B1 ;  /* 0x0000000000017941 */ /* 0x000fea0003800000 */
.L_x_239:
        /* <DEDUP_REMOVED lines=10> */
.L_x_242:
[----:B------:R-:W-:Y:S05]  /*70d0*/  BSYNC B1 ;  /* 0x0000000000017941 */ /* 0x000fea0003800000 */
.L_x_241:
        /* <DEDUP_REMOVED lines=9> */
.L_x_244:
[----:B------:R-:W-:Y:S05]  /*7170*/  BSYNC B1 ;  /* 0x0000000000017941 */ /* 0x000fea0003800000 */
.L_x_243:
        /* <DEDUP_REMOVED lines=9> */
.L_x_246:
[----:B------:R-:W-:Y:S05]  /*7210*/  BSYNC B1 ;  /* 0x0000000000017941 */ /* 0x000fea0003800000 */
.L_x_245:
        /* <DEDUP_REMOVED lines=10> */
.L_x_248:
[----:B------:R-:W-:Y:S05]  /*72c0*/  BSYNC B1 ;  /* 0x0000000000017941 */ /* 0x000fea0003800000 */
.L_x_247:
        /* <DEDUP_REMOVED lines=10> */
.L_x_250:
[----:B------:R-:W-:Y:S05]  /*7370*/  BSYNC B1 ;  /* 0x0000000000017941 */ /* 0x000fea0003800000 */
.L_x_249:
        /* <DEDUP_REMOVED lines=9> */
.L_x_252:
[----:B------:R-:W-:Y:S05]  /*7410*/  BSYNC B1 ;  /* 0x0000000000017941 */ /* 0x000fea0003800000 */
.L_x_251:
[----:B0----5:R-:W-:Y:S01]  /*7420*/  IMAD.U32 R0, R19, 0x10000, RZ ;  /* 0x0001000013007824 */ /* 0x021fe200078e00ff */
[----:B------:R-:W-:Y:S01]  /*7430*/  ISETP.GT.AND P0, PT, R3, 0x8, P0 ;  /* 0x000000080300780c */ /* 0x000fe20000704270 */
[----:B-1--4-:R-:W-:Y:S01]  /*7440*/  @P1 IMAD.MOV.U32 R6, RZ, RZ, R10 ;  /* 0x000000ffff061224 */ /* 0x012fe200078e000a */
[----:B------:R-:W-:Y:S01]  /*7450*/  BSSY B1, `(.L_x_253) ;  /* 0x0000009000017945 */ /* 0x000fe20003800000 */
[----:B------:R-:W-:-:S04]  /*7460*/  FMUL R7, R0, R137 ;  /* 0x0000008900077220 */ /* 0x000fc80000400000 */
[----:B------:R-:W-:-:S05]  /*7470*/  FFMA R7, R38, R136, R7 ;  /* 0x0000008826077223 */ /* 0x000fca0000000007 */
[----:B------:R-:W-:-:S04]  /*7480*/  F2FP.BF16.F32.PACK_AB R7, RZ, R7 ;  /* 0x00000007ff07723e */ /* 0x000fc800000010ff */
[----:B------:R-:W-:Y:S01]  /*7490*/  PRMT R0, R7, 0x7610, R0 ;  /* 0x0000761007007816 */ /* 0x000fe20000000000 */
[----:B------:R-:W-:-:S05]  /*74a0*/  @P1 IMAD.MOV.U32 R7, RZ, RZ, R11 ;  /* 0x000000ffff071224 */ /* 0x000fca00078e000b */
[----:B------:R0:W-:Y:S01]  /*74b0*/  @P1 STG.E.U16 desc[UR36][R6.64+0x1b0], R0 ;  /* 0x0001b00006001986 */ /* 0x0001e2000c101524 */
[----:B------:R-:W-:Y:S05]  /*74c0*/  @!P0 BRA `(.L_x_254) ;  /* 0x0000000000048947 */ /* 0x000fea0003800000 */
[----:B------:R1:W5:Y:S02]  /*74d0*/  LDG.E.LTC128B.U16 R19, desc[UR36][R4.64+0x1b2] ;  /* 0x0001b22404137981 */ /* 0x000364000c1e1520 */
.L_x_254:
[----:B------:R-:W-:Y:S05]  /*74e0*/  BSYNC B1 ;  /* 0x0000000000017941 */ /* 0x000fea0003800000 */
.L_x_253:
[----:B------:R-:W-:Y:S05]  /*74f0*/  @!P0 BRA `(.L_x_255) ;  /* 0x0000002400d08947 */ /* 0x000fea0003800000 */
[----:B0----5:R-:W-:-:S04]  /*7500*/  IMAD.U32 R0, R19, 0x10000, RZ ;  /* 0x0001000013007824 */ /* 0x021fc800078e00ff */
[----:B------:R-:W-:-:S04]  /*7510*/  FMUL R0, R0, R137 ;  /* 0x0000008900007220 */ /* 0x000fc80000400000 */
[----:B------:R-:W-:-:S05]  /*7520*/  FFMA R0, R39, R136, R0 ;  /* 0x0000008827007223 */ /* 0x000fca0000000000 */
[----:B------:R-:W-:-:S05]  /*7530*/  F2FP.BF16.F32.PACK_AB R0, RZ, R0 ;  /* 0x00000000ff00723e */ /* 0x000fca00000010ff */
[----:B------:R4:W-:Y:S01]  /*7540*/  STG.E.U16 desc[UR36][R10.64+0x1b2], R0 ;  /* 0x0001b2000a007986 */ /* 0x0009e2000c101524 */
[----:B------:R-:W-:Y:S05]  /*7550*/  BRA `(.L_x_255) ;  /* 0x0000002400b87947 */ /* 0x000fea0003800000 */
.L_x_34:
[----:B------:R-:W-:Y:S01]  /*7560*/  ULDC.64 UR4, c[0x0][0x5c0] ;  /* 0x0001700000047ab9 */ /* 0x000fe20000000a00 */
[----:B------:R-:W-:Y:S01]  /*7570*/  ISETP.GT.AND P3, PT, R0, 0x1, PT ;  /* 0x000000010000780c */ /* 0x000fe20003f64270 */
[-C--:B------:R-:W-:Y:S01]  /*7580*/  FMUL R120, R120, R136.reuse ;  /* 0x0000008878787220 */ /* 0x080fe20000400000 */
[----:B------:R-:W-:Y:S01]  /*7590*/  LEA R8, P0, R6, UR4, 0x1 ;  /* 0x0000000406087c11 */ /* 0x000fe2000f8008ff */
[-C--:B------:R-:W-:Y:S01]  /*75a0*/  FMUL R121, R121, R136.reuse ;  /* 0x0000008879797220 */ /* 0x080fe20000400000 */
[----:B------:R-:W-:Y:S01]  /*75b0*/  SHF.L.U64.HI R5, R4, 0x4, R5 ;  /* 0x0000000404057819 */ /* 0x000fe20000010205 */
[-C--:B------:R-:W-:Y:S01]  /*75c0*/  FMUL R122, R122, R136.reuse ;  /* 0x000000887a7a7220 */ /* 0x080fe20000400000 */
[----:B------:R-:W-:Y:S01]  /*75d0*/  LEA.HI.X R9, R6, UR5, R9, 0x1, P0 ;  /* 0x0000000506097c11 */ /* 0x000fe200080f0c09 */
[-C--:B------:R-:W-:Y:S01]  /*75e0*/  FMUL R123, R123, R136.reuse ;  /* 0x000000887b7b7220 */ /* 0x080fe20000400000 */
[----:B------:R-:W-:Y:S01]  /*75f0*/  ISETP.GT.AND P0, PT, R3, RZ, P3 ;  /* 0x000000ff0300720c */ /* 0x000fe20001f04270 */
[----:B------:R-:W-:Y:S01]  /*7600*/  FMUL R124, R124, R136 ;  /* 0x000000887c7c7220 */ /* 0x000fe20000400000 */
[----:B------:R-:W-:Y:S01]  /*7610*/  F2FP.BF16.F32.PACK_AB R120, RZ, R120 ;  /* 0x00000078ff78723e */ /* 0x000fe200000010ff */
[-C--:B------:R-:W-:Y:S01]  /*7620*/  FMUL R125, R125, R136.reuse ;  /* 0x000000887d7d7220 */ /* 0x080fe20000400000 */
[----:B------:R-:W-:Y:S01]  /*7630*/  F2FP.BF16.F32.PACK_AB R121, RZ, R121 ;  /* 0x00000079ff79723e */ /* 0x000fe200000010ff */
[----:B------:R-:W-:Y:S01]  /*7640*/  FMUL R126, R126, R136 ;  /* 0x000000887e7e7220 */ /* 0x000fe20000400000 */
[----:B------:R-:W-:Y:S01]  /*7650*/  LEA R4, P4, R4, R8, 0x4 ;  /* 0x0000000804047211 */ /* 0x000fe200078820ff */
[----:B------:R-:W-:Y:S01]  /*7660*/  @P2 STG.E.U16 desc[UR36][R8.64], R120 ;  /* 0x0000007808002986 */ /* 0x000fe2000c101524 */
[----:B------:R-:W-:Y:S01]  /*7670*/  ISETP.GT.AND P2, PT, R0, 0x8, PT ;  /* 0x000000080000780c */ /* 0x000fe20003f44270 */
[----:B------:R-:W-:Y:S01]  /*7680*/  FMUL R127, R127, R136 ;  /* 0x000000887f7f7220 */ /* 0x000fe20000400000 */
[----:B------:R-:W-:Y:S01]  /*7690*/  ISETP.GT.AND P1, PT, R3, 0x8, P1 ;  /* 0x000000080300780c */ /* 0x000fe20000f24270 */
[--C-:B------:R-:W-:Y:S01]  /*76a0*/  IMAD.X R5, R5, 0x1, R9.reuse, P4 ;  /* 0x0000000105057824 */ /* 0x100fe200020e0609 */
[C---:B------:R-:W-:Y:S01]  /*76b0*/  ISETP.GT.AND P5, PT, R3.reuse, RZ, P2 ;  /* 0x000000ff0300720c */ /* 0x040fe200017a4270 */
[--C-:B------:R-:W-:Y:S01]  /*76c0*/  @P0 IMAD.MOV.U32 R6, RZ, RZ, R8.reuse ;  /* 0x000000ffff060224 */ /* 0x100fe200078e0008 */
[----:B------:R-:W-:Y:S01]  /*76d0*/  ISETP.GT.AND P3, PT, R3, 0x8, P3 ;  /* 0x000000080300780c */ /* 0x000fe20001f64270 */
[--C-:B------:R-:W-:Y:S01]  /*76e0*/  @P0 IMAD.MOV.U32 R7, RZ, RZ, R9.reuse ;  /* 0x000000ffff070224 */ /* 0x100fe200078e0009 */
[----:B------:R-:W-:Y:S01]  /*76f0*/  F2FP.BF16.F32.PACK_AB R122, RZ, R122 ;  /* 0x0000007aff7a723e */ /* 0x000fe200000010ff */
[-C--:B------:R-:W-:Y:S01]  /*7700*/  FMUL R128, R128, R136.reuse ;  /* 0x0000008880807220 */ /* 0x080fe20000400000 */
[----:B------:R-:W-:Y:S01]  /*7710*/  F2FP.BF16.F32.PACK_AB R123, RZ, R123 ;  /* 0x0000007bff7b723e */ /* 0x000fe200000010ff */
[-C--:B------:R-:W-:Y:S01]  /*7720*/  FMUL R129, R129, R136.reuse ;  /* 0x0000008881817220 */ /* 0x080fe20000400000 */
[----:B------:R1:W-:Y:S01]  /*7730*/  @P0 STG.E.U16 desc[UR36][R6.64+0x2], R121 ;  /* 0x0000027906000986 */ /* 0x0003e2000c101524 */
[----:B------:R-:W-:Y:S01]  /*7740*/  ISETP.GT.AND P0, PT, R0, 0x9, PT ;  /* 0x000000090000780c */ /* 0x000fe20003f04270 */
[----:B------:R-:W-:Y:S01]  /*7750*/  FMUL R130, R130, R136 ;  /* 0x0000008882827220 */ /* 0x000fe20000400000 */
[----:B------:R-:W-:Y:S01]  /*7760*/  F2FP.BF16.F32.PACK_AB R124, RZ, R124 ;  /* 0x0000007cff7c723e */ /* 0x000fe200000010ff */
[----:B------:R-:W-:Y:S01]  /*7770*/  @P1 STG.E.U16 desc[UR36][R4.64], R122 ;  /* 0x0000007a04001986 */ /* 0x000fe2000c101524 */
[----:B------:R-:W-:Y:S01]  /*7780*/  ISETP.GT.AND P4, PT, R3, RZ, P0 ;  /* 0x000000ff0300720c */ /* 0x000fe20000784270 */
[-C--:B------:R-:W-:Y:S01]  /*7790*/  FMUL R131, R131, R136.reuse ;  /* 0x0000008883837220 */ /* 0x080fe20000400000 */
[----:B------:R-:W-:Y:S01]  /*77a0*/  ISETP.GT.AND P1, PT, R0, 0x10, PT ;  /* 0x000000100000780c */ /* 0x000fe20003f24270 */
[----:B------:R-:W-:Y:S01]  /*77b0*/  @P3 STG.E.U16 desc[UR36][R4.64+0x2], R123 ;  /* 0x0000027b04003986 */ /* 0x000fe2000c101524 */
[----:B------:R-:W-:Y:S01]  /*77c0*/  F2FP.BF16.F32.PACK_AB R125, RZ, R125 ;  /* 0x0000007dff7d723e */ /* 0x000fe200000010ff */
[-C--:B------:R-:W-:Y:S01]  /*77d0*/  FMUL R132, R132, R136.reuse ;  /* 0x0000008884847220 */ /* 0x080fe20000400000 */
[C---:B------:R-:W-:Y:S01]  /*77e0*/  ISETP.GT.AND P2, PT, R3.reuse, 0x8, P2 ;  /* 0x000000080300780c */ /* 0x040fe20001744270 */
[--C-:B-1----:R-:W-:Y:S01]  /*77f0*/  @P5 IMAD.MOV.U32 R6, RZ, RZ, R8.reuse ;  /* 0x000000ffff065224 */ /* 0x102fe200078e0008 */
[----:B------:R-:W-:Y:S01]  /*7800*/  ISETP.GT.AND P3, PT, R3, 0x8, P0 ;  /* 0x000000080300780c */ /* 0x000fe20000764270 */
[--C-:B------:R-:W-:Y:S01]  /*7810*/  @P5 IMAD.MOV.U32 R7, RZ, RZ, R9.reuse ;  /* 0x000000ffff075224 */ /* 0x100fe200078e0009 */
[----:B------:R-:W-:Y:S01]  /*7820*/  ISETP.GT.AND P0, PT, R0, 0x11, PT ;  /* 0x000000110000780c */ /* 0x000fe20003f04270 */
[----:B------:R-:W-:Y:S01]  /*7830*/  FMUL R133, R133, R136 ;  /* 0x0000008885857220 */ /* 0x000fe20000400000 */
[----:B------:R-:W-:Y:S01]  /*7840*/  F2FP.BF16.F32.PACK_AB R126, RZ, R126 ;  /* 0x0000007eff7e723e */ /* 0x000fe200000010ff */
[-C--:B------:R-:W-:Y:S01]  /*7850*/  FMUL R134, R134, R136.reuse ;  /* 0x0000008886867220 */ /* 0x080fe20000400000 */
[----:B------:R1:W-:Y:S01]  /*7860*/  @P5 STG.E.U16 desc[UR36][R6.64+0x10], R124 ;  /* 0x0000107c06005986 */ /* 0x0003e2000c101524 */
[----:B------:R-:W-:Y:S01]  /*7870*/  ISETP.GT.AND P5, PT, R3, RZ, P1 ;  /* 0x000000ff0300720c */ /* 0x000fe20000fa4270 */
[-C--:B------:R-:W-:Y:S01]  /*7880*/  FMUL R135, R135, R136.reuse ;  /* 0x0000008887877220 */ /* 0x080fe20000400000 */
[----:B------:R-:W-:Y:S01]  /*7890*/  F2FP.BF16.F32.PACK_AB R127, RZ, R127 ;  /* 0x0000007fff7f723e */ /* 0x000fe200000010ff */
[----:B------:R-:W-:Y:S01]  /*78a0*/  FMUL R104, R104, R136 ;  /* 0x0000008868687220 */ /* 0x000fe20000400000 */
[----:B------:R-:W-:Y:S01]  /*78b0*/  F2FP.BF16.F32.PACK_AB R128, RZ, R128 ;  /* 0x00000080ff80723e */ /* 0x000fe200000010ff */
[-C--:B------:R-:W-:Y:S01]  /*78c0*/  FMUL R105, R105, R136.reuse ;  /* 0x0000008869697220 */ /* 0x080fe20000400000 */
[----:B------:R-:W-:Y:S01]  /*78d0*/  F2FP.BF16.F32.PACK_AB R129, RZ, R129 ;  /* 0x00000081ff81723e */ /* 0x000fe200000010ff */
[-C--:B------:R-:W-:Y:S01]  /*78e0*/  FMUL R106, R106, R136.reuse ;  /* 0x000000886a6a7220 */ /* 0x080fe20000400000 */
[----:B------:R-:W-:Y:S01]  /*78f0*/  ISETP.GT.AND P1, PT, R3, 0x8, P1 ;  /* 0x000000080300780c */ /* 0x000fe20000f24270 */
[----:B------:R-:W-:Y:S01]  /*7900*/  FMUL R107, R107, R136 ;  /* 0x000000886b6b7220 */ /* 0x000fe20000400000 */
[----:B------:R-:W-:Y:S01]  /*7910*/  F2FP.BF16.F32.PACK_AB R130, RZ, R130 ;  /* 0x00000082ff82723e */ /* 0x000fe200000010ff */
[--C-:B-1----:R-:W-:Y:S01]  /*7920*/  @P4 IMAD.MOV.U32 R6, RZ, RZ, R8.reuse ;  /* 0x000000ffff064224 */ /* 0x102fe200078e0008 */
[----:B------:R-:W-:Y:S01]  /*7930*/  F2FP.BF16.F32.PACK_AB R131, RZ, R131 ;  /* 0x00000083ff83723e */ /* 0x000fe200000010ff */
[--C-:B------:R-:W-:Y:S01]  /*7940*/  @P4 IMAD.MOV.U32 R7, RZ, RZ, R9.reuse ;  /* 0x000000ffff074224 */ /* 0x100fe200078e0009 */
[----:B------:R-:W-:Y:S01]  /*7950*/  F2FP.BF16.F32.PACK_AB R132, RZ, R132 ;  /* 0x00000084ff84723e */ /* 0x000fe200000010ff */
[-C--:B------:R-:W-:Y:S01]  /*7960*/  FMUL R108, R108, R136.reuse ;  /* 0x000000886c6c7220 */ /* 0x080fe20000400000 */
[----:B------:R-:W-:Y:S01]  /*7970*/  F2FP.BF16.F32.PACK_AB R133, RZ, R133 ;  /* 0x00000085ff85723e */ /* 0x000fe200000010ff */
[-C--:B------:R-:W-:Y:S01]  /*7980*/  FMUL R109, R109, R136.reuse ;  /* 0x000000886d6d7220 */ /* 0x080fe20000400000 */
[----:B------:R1:W-:Y:S01]  /*7990*/  @P4 STG.E.U16 desc[UR36][R6.64+0x12], R125 ;  /* 0x0000127d06004986 */ /* 0x0003e2000c101524 */
[----:B------:R-:W-:Y:S01]  /*79a0*/  ISETP.GT.AND P4, PT, R3, RZ, P0 ;  /* 0x000000ff0300720c */ /* 0x000fe20000784270 */
[----:B------:R-:W-:Y:S01]  /*79b0*/  FMUL R110, R110, R136 ;  /* 0x000000886e6e7220 */ /* 0x000fe20000400000 */
[----:B------:R-:W-:Y:S01]  /*79c0*/  F2FP.BF16.F32.PACK_AB R134, RZ, R134 ;  /* 0x00000086ff86723e */ /* 0x000fe200000010ff */
[----:B------:R-:W-:Y:S01]  /*79d0*/  @P2 STG.E.U16 desc[UR36][R4.64+0x10], R126 ;  /* 0x0000107e04002986 */ /* 0x000fe2000c101524 */
[----:B------:R-:W-:Y:S01]  /*79e0*/  ISETP.GT.AND P2, PT, R0, 0x18, PT ;  /* 0x000000180000780c */ /* 0x000fe20003f44270 */
[-C--:B------:R-:W-:Y:S01]  /*79f0*/  FMUL R111, R111, R136.reuse ;  /* 0x000000886f6f7220 */ /* 0x080fe20000400000 */
[----:B------:R-:W-:Y:S01]  /*7a00*/  F2FP.BF16.F32.PACK_AB R135, RZ, R135 ;  /* 0x00000087ff87723e */ /* 0x000fe200000010ff */
[----:B------:R-:W-:Y:S01]  /*7a10*/  @P3 STG.E.U16 desc[UR36][R4.64+0x12], R127 ;  /* 0x0000127f04003986 */ /* 0x000fe2000c101524 */
[----:B------:R-:W-:Y:S01]  /*7a20*/  ISETP.GT.AND P3, PT, R3, 0x8, P0 ;  /* 0x000000080300780c */ /* 0x000fe20000764270 */
[----:B------:R-:W-:Y:S01]  /*7a30*/  FMUL R112, R112, R136 ;  /* 0x0000008870707220 */ /* 0x000fe20000400000 */
[----:B------:R-:W-:Y:S01]  /*7a40*/  ISETP.GT.AND P0, PT, R0, 0x19, PT ;  /* 0x000000190000780c */ /* 0x000fe20003f04270 */
[--C-:B-1----:R-:W-:Y:S01]  /*7a50*/  @P5 IMAD.MOV.U32 R6, RZ, RZ, R8.reuse ;  /* 0x000000ffff065224 */ /* 0x102fe200078e0008 */
[----:B------:R-:W-:Y:S01]  /*7a60*/  F2FP.BF16.F32.PACK_AB R104, RZ, R104 ;  /* 0x00000068ff68723e */ /* 0x000fe200000010ff */
[--C-:B------:R-:W-:Y:S01]  /*7a70*/  @P5 IMAD.MOV.U32 R7, RZ, RZ, R9.reuse ;  /* 0x000000ffff075224 */ /* 0x100fe200078e0009 */
[----:B------:R-:W-:Y:S01]  /*7a80*/  F2FP.BF16.F32.PACK_AB R105, RZ, R105 ;  /* 0x00000069ff69723e */ /* 0x000fe200000010ff */
        /* <DEDUP_REMOVED lines=11> */
[----:B------:R-:W-:Y:S01]  /*7b40*/  FMUL R118, R118, R136 ;  /* 0x0000008876767220 */ /* 0x000fe20000400000 */
[----:B------:R-:W-:Y:S01]  /*7b50*/  F2FP.BF16.F32.PACK_AB R110, RZ, R110 ;  /* 0x0000006eff6e723e */ /* 0x000fe200000010ff */
[----:B------:R-:W-:Y:S01]  /*7b60*/  FMUL R119, R119, R136 ;  /* 0x0000008877777220 */ /* 0x000fe20000400000 */
[----:B------:R-:W-:Y:S01]  /*7b70*/  F2FP.BF16.F32.PACK_AB R111, RZ, R111 ;  /* 0x0000006fff6f723e */ /* 0x000fe200000010ff */
        /* <DEDUP_REMOVED lines=8> */
[C---:B------:R-:W-:Y:S01]  /*7c00*/  ISETP.GT.AND P4, PT, R3.reuse, RZ, P0 ;  /* 0x000000ff0300720c */ /* 0x040fe20000784270 */
[-C--:B------:R-:W-:Y:S01]  /*7c10*/  FMUL R90, R90, R136.reuse ;  /* 0x000000885a5a7220 */ /* 0x080fe20000400000 */
[----:B------:R-:W-:Y:S01]  /*7c20*/  F2FP.BF16.F32.PACK_AB R115, RZ, R115 ;  /* 0x00000073ff73723e */ /* 0x000fe200000010ff */
[----:B------:R-:W-:Y:S01]  /*7c30*/  @P1 STG.E.U16 desc[UR36][R4.64+0x20], R130 ;  /* 0x0000208204001986 */ /* 0x000fe2000c101524 */
[----:B------:R-:W-:Y:S01]  /*7c40*/  ISETP.GT.AND P1, PT, R3, 0x8, P2 ;  /* 0x000000080300780c */ /* 0x000fe20001724270 */
[-C--:B------:R-:W-:Y:S01]  /*7c50*/  FMUL R91, R91, R136.reuse ;  /* 0x000000885b5b7220 */ /* 0x080fe20000400000 */
[----:B------:R-:W-:Y:S01]  /*7c60*/  ISETP.GT.AND P2, PT, R0, 0x20, PT ;  /* 0x000000200000780c */ /* 0x000fe20003f44270 */
        /* <DEDUP_REMOVED lines=232> */
[----:B-1----:R-:W-:Y:S01]  /*8af0*/  @P5 IMAD.MOV.U32 R6, RZ, RZ, R8 ;  /* 0x000000ffff065224 */ /* 0x002fe200078e0008 */
[----:B------:R-:W-:Y:S01]  /*8b00*/  F2FP.BF16.F32.PACK_AB R28, RZ, R28 ;  /* 0x0000001cff1c723e */ /* 0x000fe200000010ff */
[----:B------:R-:W-:Y:S01]  /*8b10*/  @P5 IMAD.MOV.U32 R7, RZ, RZ, R9 ;  /* 0x000000ffff075224 */ /* 0x000fe200078e0009 */
[----:B------:R-:W-:Y:S01]  /*8b20*/  F2FP.BF16.F32.PACK_AB R29, RZ, R29 ;  /* 0x0000001dff1d723e */ /* 0x000fe200000010ff */
[----:B------:R-:W-:Y:S01]  /*8b30*/  FMUL R37, R37, R136 ;  /* 0x0000008825257220 */ /* 0x000fe20000400000 */
[----:B------:R-:W-:Y:S01]  /*8b40*/  F2FP.BF16.F32.PACK_AB R30, RZ, R30 ;  /* 0x0000001eff1e723e */ /* 0x000fe200000010ff */
[-C--:B------:R-:W-:Y:S01]  /*8b50*/  FMUL R38, R38, R136.reuse ;  /* 0x0000008826267220 */ /* 0x080fe20000400000 */
[----:B------:R1:W-:Y:S01]  /*8b60*/  @P5 STG.E.U16 desc[UR36][R6.64+0x90], R92 ;  /* 0x0000905c06005986 */ /* 0x0003e2000c101524 */
[----:B------:R-:W-:Y:S01]  /*8b70*/  ISETP.GT.AND P5, PT, R3, RZ, P2 ;  /* 0x000000ff0300720c */ /* 0x000fe200017a4270 */
[----:B------:R-:W-:Y:S01]  /*8b80*/  FMUL R39, R39, R136 ;  /* 0x0000008827277220 */ /* 0x000fe20000400000 */
[----:B------:R-:W-:-:S02]  /*8b90*/  F2FP.BF16.F32.PACK_AB R31, RZ, R31 ;  /* 0x0000001fff1f723e */ /* 0x000fc400000010ff */
[----:B------:R-:W-:Y:S02]  /*8ba0*/  F2FP.BF16.F32.PACK_AB R32, RZ, R32 ;  /* 0x00000020ff20723e */ /* 0x000fe400000010ff */
[----:B------:R-:W-:Y:S02]  /*8bb0*/  F2FP.BF16.F32.PACK_AB R33, RZ, R33 ;  /* 0x00000021ff21723e */ /* 0x000fe400000010ff */
[----:B------:R-:W-:Y:S02]  /*8bc0*/  F2FP.BF16.F32.PACK_AB R34, RZ, R34 ;  /* 0x00000022ff22723e */ /* 0x000fe400000010ff */
[----:B------:R-:W-:Y:S01]  /*8bd0*/  F2FP.BF16.F32.PACK_AB R35, RZ, R35 ;  /* 0x00000023ff23723e */ /* 0x000fe200000010ff */
[----:B-1----:R-:W-:Y:S01]  /*8be0*/  @P4 IMAD.MOV.U32 R6, RZ, RZ, R8 ;  /* 0x000000ffff064224 */ /* 0x002fe200078e0008 */
[----:B------:R-:W-:Y:S01]  /*8bf0*/  F2FP.BF16.F32.PACK_AB R36, RZ, R36 ;  /* 0x00000024ff24723e */ /* 0x000fe200000010ff */
[----:B------:R-:W-:Y:S01]  /*8c00*/  @P4 IMAD.MOV.U32 R7, RZ, RZ, R9 ;  /* 0x000000ffff074224 */ /* 0x000fe200078e0009 */
[----:B------:R-:W-:-:S02]  /*8c10*/  F2FP.BF16.F32.PACK_AB R37, RZ, R37 ;  /* 0x00000025ff25723e */ /* 0x000fc400000010ff */
[----:B------:R-:W-:Y:S02]  /*8c20*/  F2FP.BF16.F32.PACK_AB R38, RZ, R38 ;  /* 0x00000026ff26723e */ /* 0x000fe400000010ff */
[----:B------:R1:W-:Y:S01]  /*8c30*/  @P4 STG.E.U16 desc[UR36][R6.64+0x92], R93 ;  /* 0x0000925d06004986 */ /* 0x0003e2000c101524 */
[C---:B------:R-:W-:Y:S02]  /*8c40*/  ISETP.GT.AND P4, PT, R3.reuse, RZ, P0 ;  /* 0x000000ff0300720c */ /* 0x040fe40000784270 */
[----:B------:R-:W-:Y:S01]  /*8c50*/  F2FP.BF16.F32.PACK_AB R39, RZ, R39 ;  /* 0x00000027ff27723e */ /* 0x000fe200000010ff */
[----:B------:R-:W-:Y:S01]  /*8c60*/  @P1 STG.E.U16 desc[UR36][R4.64+0x90], R94 ;  /* 0x0000905e04001986 */ /* 0x000fe2000c101524 */
[C---:B------:R-:W-:Y:S02]  /*8c70*/  ISETP.GT.AND P1, PT, R3.reuse, 0x8, P2 ;  /* 0x000000080300780c */ /* 0x040fe40001724270 */
[----:B------:R-:W-:Y:S01]  /*8c80*/  ISETP.GT.AND P2, PT, R0, 0x58, PT ;  /* 0x000000580000780c */ /* 0x000fe20003f44270 */
[----:B------:R-:W-:Y:S01]  /*8c90*/  @P3 STG.E.U16 desc[UR36][R4.64+0x92], R95 ;  /* 0x0000925f04003986 */ /* 0x000fe2000c101524 */
[----:B------:R-:W-:-:S02]  /*8ca0*/  ISETP.GT.AND P3, PT, R3, 0x8, P0 ;  /* 0x000000080300780c */ /* 0x000fc40000764270 */
[----:B------:R-:W-:Y:S01]  /*8cb0*/  ISETP.GT.AND P0, PT, R0, 0x59, PT ;  /* 0x000000590000780c */ /* 0x000fe20003f04270 */
[----:B-1----:R-:W-:Y:S02]  /*8cc0*/  @P5 IMAD.MOV.U32 R6, RZ, RZ, R8 ;  /* 0x000000ffff065224 */ /* 0x002fe400078e0008 */
[----:B------:R-:W-:-:S05]  /*8cd0*/  @P5 IMAD.MOV.U32 R7, RZ, RZ, R9 ;  /* 0x000000ffff075224 */ /* 0x000fca00078e0009 */
[----:B------:R1:W-:Y:S01]  /*8ce0*/  @P5 STG.E.U16 desc[UR36][R6.64+0xa0], R96 ;  /* 0x0000a06006005986 */ /* 0x0003e2000c101524 */
[----:B------:R-:W-:Y:S01]  /*8cf0*/  ISETP.GT.AND P5, PT, R3, RZ, P2 ;  /* 0x000000ff0300720c */ /* 0x000fe200017a4270 */
[----:B-1----:R-:W-:Y:S02]  /*8d00*/  @P4 IMAD.MOV.U32 R6, RZ, RZ, R8 ;  /* 0x000000ffff064224 */ /* 0x002fe400078e0008 */
[----:B------:R-:W-:-:S05]  /*8d10*/  @P4 IMAD.MOV.U32 R7, RZ, RZ, R9 ;  /* 0x000000ffff074224 */ /* 0x000fca00078e0009 */
[----:B------:R1:W-:Y:S01]  /*8d20*/  @P4 STG.E.U16 desc[UR36][R6.64+0xa2], R97 ;  /* 0x0000a26106004986 */ /* 0x0003e2000c101524 */
[----:B------:R-:W-:-:S03]  /*8d30*/  ISETP.GT.AND P4, PT, R3, RZ, P0 ;  /* 0x000000ff0300720c */ /* 0x000fc60000784270 */
[----:B------:R-:W-:Y:S01]  /*8d40*/  @P1 STG.E.U16 desc[UR36][R4.64+0xa0], R98 ;  /* 0x0000a06204001986 */ /* 0x000fe2000c101524 */
[C---:B------:R-:W-:Y:S02]  /*8d50*/  ISETP.GT.AND P1, PT, R3.reuse, 0x8, P2 ;  /* 0x000000080300780c */ /* 0x040fe40001724270 */
[C---:B------:R-:W-:Y:S01]  /*8d60*/  ISETP.GT.AND P2, PT, R0.reuse, 0x60, PT ;  /* 0x000000600000780c */ /* 0x040fe20003f44270 */
[----:B------:R-:W-:Y:S01]  /*8d70*/  @P3 STG.E.U16 desc[UR36][R4.64+0xa2], R99 ;  /* 0x0000a26304003986 */ /* 0x000fe2000c101524 */
[----:B------:R-:W-:Y:S02]  /*8d80*/  ISETP.GT.AND P3, PT, R3, 0x8, P0 ;  /* 0x000000080300780c */ /* 0x000fe40000764270 */
        /* <DEDUP_REMOVED lines=144> */
[C---:B------:R-:W-:Y:S02]  /*9690*/  ISETP.GT.AND P5, PT, R3.reuse, RZ, P2 ;  /* 0x000000ff0300720c */ /* 0x040fe400017a4270 */
[----:B------:R-:W-:Y:S01]  /*96a0*/  ISETP.GT.AND P2, PT, R3, 0x8, P2 ;  /* 0x000000080300780c */ /* 0x000fe20001744270 */
[----:B-1----:R-:W-:Y:S02]  /*96b0*/  @P4 IMAD.MOV.U32 R6, RZ, RZ, R8 ;  /* 0x000000ffff064224 */ /* 0x002fe400078e0008 */
[----:B------:R-:W-:-:S05]  /*96c0*/  @P4 IMAD.MOV.U32 R7, RZ, RZ, R9 ;  /* 0x000000ffff074224 */ /* 0x000fca00078e0009 */
[----:B------:R1:W-:Y:S01]  /*96d0*/  @P4 STG.E.U16 desc[UR36][R6.64+0x152], R45 ;  /* 0x0001522d06004986 */ /* 0x0003e2000c101524 */
[C---:B------:R-:W-:Y:S02]  /*96e0*/  ISETP.GT.AND P4, PT, R3.reuse, RZ, P0 ;  /* 0x000000ff0300720c */ /* 0x040fe40000784270 */
[----:B------:R-:W-:Y:S01]  /*96f0*/  ISETP.GT.AND P0, PT, R3, 0x8, P0 ;  /* 0x000000080300780c */ /* 0x000fe20000704270 */
[----:B------:R-:W-:Y:S01]  /*9700*/  @P1 STG.E.U16 desc[UR36][R4.64+0x150], R46 ;  /* 0x0001502e04001986 */ /* 0x000fe2000c101524 */
[----:B------:R-:W-:-:S03]  /*9710*/  ISETP.GT.AND P1, PT, R0, 0xb9, PT ;  /* 0x000000b90000780c */ /* 0x000fc60003f24270 */
[----:B------:R-:W-:Y:S01]  /*9720*/  @P3 STG.E.U16 desc[UR36][R4.64+0x152], R47 ;  /* 0x0001522f04003986 */ /* 0x000fe2000c101524 */
        /* <DEDUP_REMOVED lines=14> */
[----:B------:R-:W-:-:S05]  /*9810*/  ISETP.GT.AND P0, PT, R0, 0xc1, PT ;  /* 0x000000c10000780c */ /* 0x000fca0003f04270 */
        /* <DEDUP_REMOVED lines=8> */
[----:B------:R-:W-:-:S03]  /*98a0*/  ISETP.GT.AND P5, PT, R3, RZ, P0 ;  /* 0x000000ff0300720c */ /* 0x000fc600007a4270 */
[----:B------:R-:W-:Y:S04]  /*98b0*/  @P3 STG.E.U16 desc[UR36][R4.64+0x170], R54 ;  /* 0x0001703604003986 */ /* 0x000fe8000c101524 */
[----:B------:R-:W-:Y:S01]  /*98c0*/  @P1 STG.E.U16 desc[UR36][R4.64+0x172], R55 ;  /* 0x0001723704001986 */ /* 0x000fe2000c101524 */
[C---:B------:R-:W-:Y:S02]  /*98d0*/  ISETP.GT.AND P1, PT, R3.reuse, 0x8, P0 ;  /* 0x000000080300780c */ /* 0x040fe40000724270 */
[----:B------:R-:W-:Y:S01]  /*98e0*/  ISETP.GT.AND P0, PT, R0, 0xc9, PT ;  /* 0x000000c90000780c */ /* 0x000fe20003f04270 */
[----:B-1----:R-:W-:Y:S02]  /*98f0*/  @P4 IMAD.MOV.U32 R6, RZ, RZ, R8 ;  /* 0x000000ffff064224 */ /* 0x002fe400078e0008 */
[----:B------:R-:W-:Y:S01]  /*9900*/  @P4 IMAD.MOV.U32 R7, RZ, RZ, R9 ;  /* 0x000000ffff074224 */ /* 0x000fe200078e0009 */
[----:B------:R-:W-:-:S04]  /*9910*/  ISETP.GT.AND P3, PT, R3, RZ, P0 ;  /* 0x000000ff0300720c */ /* 0x000fc80000764270 */
[----:B------:R1:W-:Y:S01]  /*9920*/  @P4 STG.E.U16 desc[UR36][R6.64+0x180], R24 ;  /* 0x0001801806004986 */ /* 0x0003e2000c101524 */
[----:B------:R-:W-:Y:S01]  /*9930*/  ISETP.GT.AND P4, PT, R0, 0xc8, PT ;  /* 0x000000c80000780c */ /* 0x000fe20003f84270 */
        /* <DEDUP_REMOVED lines=12> */
[----:B------:R-:W-:Y:S02]  /*9a00*/  ISETP.GT.AND P5, PT, R3, 0x8, P0 ;  /* 0x000000080300780c */ /* 0x000fe400007a4270 */
[----:B------:R-:W-:Y:S01]  /*9a10*/  ISETP.GT.AND P0, PT, R0, 0xd1, PT ;  /* 0x000000d10000780c */ /* 0x000fe20003f04270 */
[----:B-1----:R-:W-:Y:S02]  /*9a20*/  @P3 IMAD.MOV.U32 R6, RZ, RZ, R8 ;  /* 0x000000ffff063224 */ /* 0x002fe400078e0008 */
[----:B------:R-:W-:-:S05]  /*9a30*/  @P3 IMAD.MOV.U32 R7, RZ, RZ, R9 ;  /* 0x000000ffff073224 */ /* 0x000fca00078e0009 */
[----:B------:R1:W-:Y:S01]  /*9a40*/  @P3 STG.E.U16 desc[UR36][R6.64+0x192], R29 ;  /* 0x0001921d06003986 */ /* 0x0003e2000c101524 */
[----:B------:R-:W-:-:S03]  /*9a50*/  ISETP.GT.AND P3, PT, R0, 0xd0, PT ;  /* 0x000000d00000780c */ /* 0x000fc60003f64270 */
[----:B------:R-:W-:Y:S01]  /*9a60*/  @P4 STG.E.U16 desc[UR36][R4.64+0x190], R30 ;  /* 0x0001901e04004986 */ /* 0x000fe2000c101524 */
[C---:B------:R-:W-:Y:S02]  /*9a70*/  ISETP.GT.AND P4, PT, R3.reuse, RZ, P3 ;  /* 0x000000ff0300720c */ /* 0x040fe40001f84270 */
[C---:B------:R-:W-:Y:S01]  /*9a80*/  ISETP.GT.AND P3, PT, R3.reuse, 0x8, P3 ;  /* 0x000000080300780c */ /* 0x040fe20001f64270 */
[----:B------:R-:W-:Y:S01]  /*9a90*/  @P5 STG.E.U16 desc[UR36][R4.64+0x192], R31 ;  /* 0x0001921f04005986 */ /* 0x000fe2000c101524 */
[C---:B------:R-:W-:Y:S02]  /*9aa0*/  ISETP.GT.AND P5, PT, R3.reuse, RZ, P0 ;  /* 0x000000ff0300720c */ /* 0x040fe400007a4270 */
[----:B------:R-:W-:-:S07]  /*9ab0*/  ISETP.GT.AND P0, PT, R3, 0x8, P0 ;  /* 0x000000080300780c */ /* 0x000fce0000704270 */
[----:B-1----:R-:W-:Y:S02]  /*9ac0*/  @P4 IMAD.MOV.U32 R6, RZ, RZ, R8 ;  /* 0x000000ffff064224 */ /* 0x002fe400078e0008 */
[----:B------:R-:W-:Y:S02]  /*9ad0*/  @P4 IMAD.MOV.U32 R7, RZ, RZ, R9 ;  /* 0x000000ffff074224 */ /* 0x000fe400078e0009 */
[----:B------:R-:W-:-:S03]  /*9ae0*/  @P3 IMAD.MOV.U32 R2, RZ, RZ, R4 ;  /* 0x000000ffff023224 */ /* 0x000fc600078e0004 */
[----:B------:R1:W-:Y:S01]  /*9af0*/  @P4 STG.E.U16 desc[UR36][R6.64+0x1a0], R32 ;  /* 0x0001a02006004986 */ /* 0x0003e2000c101524 */
[C---:B------:R-:W-:Y:S02]  /*9b00*/  ISETP.GT.AND P4, PT, R3.reuse, RZ, P1 ;  /* 0x000000ff0300720c */ /* 0x040fe40000f84270 */
[----:B------:R-:W-:Y:S01]  /*9b10*/  ISETP.GT.AND P1, PT, R3, 0x8, P1 ;  /* 0x000000080300780c */ /* 0x000fe20000f24270 */
[----:B-1----:R-:W-:Y:S02]  /*9b20*/  @P5 IMAD.MOV.U32 R6, RZ, RZ, R8 ;  /* 0x000000ffff065224 */ /* 0x002fe400078e0008 */
[----:B------:R-:W-:-:S05]  /*9b30*/  @P5 IMAD.MOV.U32 R7, RZ, RZ, R9 ;  /* 0x000000ffff075224 */ /* 0x000fca00078e0009 */
[----:B------:R-:W-:Y:S01]  /*9b40*/  @P5 STG.E.U16 desc[UR36][R6.64+0x1a2], R33 ;  /* 0x0001a22106005986 */ /* 0x000fe2000c101524 */
[C---:B------:R-:W-:Y:S02]  /*9b50*/  ISETP.GT.AND P5, PT, R3.reuse, RZ, P2 ;  /* 0x000000ff0300720c */ /* 0x040fe400017a4270 */
[----:B------:R-:W-:Y:S01]  /*9b60*/  ISETP.GT.AND P2, PT, R3, 0x8, P2 ;  /* 0x000000080300780c */ /* 0x000fe20001744270 */
[----:B------:R-:W-:-:S05]  /*9b70*/  @P3 IMAD.MOV.U32 R3, RZ, RZ, R5 ;  /* 0x000000ffff033224 */ /* 0x000fca00078e0005 */
[----:B------:R1:W-:Y:S02]  /*9b80*/  @P3 STG.E.U16 desc[UR36][R2.64+0x1a0], R34 ;  /* 0x0001a02202003986 */ /* 0x0003e4000c101524 */
[----:B-1----:R-:W-:Y:S02]  /*9b90*/  @P0 IMAD.MOV.U32 R2, RZ, RZ, R4 ;  /* 0x000000ffff020224 */ /* 0x002fe400078e0004 */
[----:B------:R-:W-:-:S05]  /*9ba0*/  @P0 IMAD.MOV.U32 R3, RZ, RZ, R5 ;  /* 0x000000ffff030224 */ /* 0x000fca00078e0005 */
[----:B------:R1:W-:Y:S02]  /*9bb0*/  @P0 STG.E.U16 desc[UR36][R2.64+0x1a2], R35 ;  /* 0x0001a22302000986 */ /* 0x0003e4000c101524 */
[----:B-1----:R-:W-:Y:S02]  /*9bc0*/  @P5 IMAD.MOV.U32 R2, RZ, RZ, R8 ;  /* 0x000000ffff025224 */ /* 0x002fe400078e0008 */
[----:B------:R-:W-:-:S05]  /*9bd0*/  @P5 IMAD.MOV.U32 R3, RZ, RZ, R9 ;  /* 0x000000ffff035224 */ /* 0x000fca00078e0009 */
[----:B------:R1:W-:Y:S04]  /*9be0*/  @P5 STG.E.U16 desc[UR36][R2.64+0x1b0], R36 ;  /* 0x0001b02402005986 */ /* 0x0003e8000c101524 */
[----:B------:R2:W-:Y:S01]  /*9bf0*/  @P4 STG.E.U16 desc[UR36][R8.64+0x1b2], R37 ;  /* 0x0001b22508004986 */ /* 0x0005e2000c101524 */
[----:B-1----:R-:W-:Y:S02]  /*9c00*/  @P2 IMAD.MOV.U32 R2, RZ, RZ, R4 ;  /* 0x000000ffff022224 */ /* 0x002fe400078e0004 */
[----:B------:R-:W-:-:S05]  /*9c10*/  @P2 IMAD.MOV.U32 R3, RZ, RZ, R5 ;  /* 0x000000ffff032224 */ /* 0x000fca00078e0005 */
[----:B------:R2:W-:Y:S04]  /*9c20*/  @P2 STG.E.U16 desc[UR36][R2.64+0x1b0], R38 ;  /* 0x0001b02602002986 */ /* 0x0005e8000c101524 */
[----:B------:R2:W-:Y:S02]  /*9c30*/  @P1 STG.E.U16 desc[UR36][R4.64+0x1b2], R39 ;  /* 0x0001b22704001986 */ /* 0x0005e4000c101524 */
.L_x_255:
[----:B------:R-:W-:Y:S05]  /*9c40*/  BSYNC B0 ;  /* 0x0000000000007941 */ /* 0x000fea0003800000 */
.L_x_33:
[----:B--2---:R-:W2:Y:S01]  /*9c50*/  LDL.64 R2, [R1] ;  /* 0x0000000001027983 */ /* 0x004ea20000100a00 */
[----:B------:R-:W-:Y:S01]  /*9c60*/  ULDC.64 UR4, c[0x0][0x650] ;  /* 0x0001940000047ab9 */ /* 0x000fe20000000a00 */
[----:B------:R2:W-:Y:S01]  /*9c70*/  SYNCS.ARRIVE.TRANS64.A1T0 RZ, [R144+UR44], RZ ;  /* 0x000000ff90ff79a7 */ /* 0x0005e2000810002c */
[----:B01--4-:R-:W-:Y:S01]  /*9c80*/  PRMT R0, RZ, 0x7610, R0 ;  /* 0x00007610ff007816 */ /* 0x013fe20000000000 */
[----:B-----5:R-:W-:Y:S02]  /*9c90*/  IMAD.MOV.U32 R19, RZ, RZ, -0x1 ;  /* 0xffffffffff137424 */ /* 0x020fe400078e00ff */
[----:B------:R-:W-:Y:S01]  /*9ca0*/  IMAD.MOV.U32 R22, RZ, RZ, -0x1 ;  /* 0xffffffffff167424 */ /* 0x000fe200078e00ff */
[----:B--2---:R-:W-:-:S04]  /*9cb0*/  LEA R18, P0, R2, R18, 0x1 ;  /* 0x0000001202127211 */ /* 0x004fc800078008ff */
[----:B------:R-:W-:Y:S01]  /*9cc0*/  LEA.HI.X R17, R2, R17, R23, 0x1, P0 ;  /* 0x0000001102117211 */ /* 0x000fe200000f0c17 */
[----:B------:R-:W-:Y:S01]  /*9cd0*/  IMAD.MOV.U32 R2, RZ, RZ, -0x1 ;  /* 0xffffffffff027424 */ /* 0x000fe200078e00ff */
[----:B------:R-:W-:-:S04]  /*9ce0*/  ISETP.GE.U32.AND P0, PT, R18, UR4, PT ;  /* 0x0000000412007c0c */ /* 0x000fc8000bf06070 */
[----:B------:R-:W-:-:S13]  /*9cf0*/  ISETP.GE.U32.AND.EX P0, PT, R17, UR5, PT, P0 ;  /* 0x0000000511007c0c */ /* 0x000fda000bf06100 */
[----:B------:R-:W-:Y:S05]  /*9d00*/  @P0 BRA `(.L_x_256) ;  /* 0x0000000400700947 */ /* 0x000fea0003800000 */
[----:B------:R-:W0:Y:S01]  /*9d10*/  S2R R10, SR_CTAID.X ;  /* 0x00000000000a7919 */ /* 0x000e220000002500 */
[----:B------:R-:W1:Y:S01]  /*9d20*/  LDC.64 R8, c[0x0][0x628] ;  /* 0x00018a00ff087b82 */ /* 0x000e620000000a00 */
[----:B------:R-:W-:Y:S01]  /*9d30*/  ULDC UR4, c[0x0][0x150] ;  /* 0x0000540000047ab9 */ /* 0x000fe20000000800 */
[----:B------:R-:W-:Y:S01]  /*9d40*/  IMAD.MOV.U32 R6, RZ, RZ, R18 ;  /* 0x000000ffff067224 */ /* 0x000fe200078e0012 */
[----:B------:R-:W2:Y:S01]  /*9d50*/  S2R R20, SR_CTAID.Y ;  /* 0x0000000000147919 */ /* 0x000ea20000002600 */
[----:B------:R-:W-:-:S04]  /*9d60*/  IMAD.MOV.U32 R7, RZ, RZ, R17 ;  /* 0x000000ffff077224 */ /* 0x000fc800078e0011 */
[----:B------:R-:W4:Y:S08]  /*9d70*/  LDC R15, c[0x0][0x144] ;  /* 0x00005100ff0f7b82 */ /* 0x000f300000000800 */
[----:B------:R-:W2:Y:S08]  /*9d80*/  LDC R0, c[0x0][0x630] ;  /* 0x00018c00ff007b82 */ /* 0x000eb00000000800 */
[----:B------:R-:W2:Y:S01]  /*9d90*/  LDC.64 R12, c[0x0][0x620] ;  /* 0x00018800ff0c7b82 */ /* 0x000ea20000000a00 */
[----:B-1----:R-:W-:-:S04]  /*9da0*/  ISETP.NE.U32.AND P0, PT, R8, RZ, PT ;  /* 0x000000ff0800720c */ /* 0x002fc80003f05070 */
[----:B------:R-:W-:Y:S02]  /*9db0*/  ISETP.NE.AND.EX P0, PT, R9, RZ, PT, P0 ;  /* 0x000000ff0900720c */ /* 0x000fe40003f05300 */
[----:B0-----:R-:W-:-:S05]  /*9dc0*/  I2FP.F32.U32 R2, R10 ;  /* 0x0000000a00027245 */ /* 0x001fca0000201000 */
[----:B------:R-:W-:-:S04]  /*9dd0*/  FMUL R2, R2, UR4 ;  /* 0x0000000402027c20 */ /* 0x000fc80008400000 */
[----:B------:R0:W1:Y:S02]  /*9de0*/  F2I.U32.TRUNC.NTZ R14, R2 ;  /* 0x00000002000e7305 */ /* 0x000064000020f000 */
[----:B----4-:R-:W-:Y:S05]  /*9df0*/  @!P0 BRA `(.L_x_257) ;  /* 0x0000000000288947 */ /* 0x010fea0003800000 */
[----:B------:R-:W4:Y:S02]  /*9e00*/  LDC R3, c[0x0][0x634] ;  /* 0x00018d00ff037b82 */ /* 0x000f240000000800 */
[----:B----4-:R-:W-:-:S05]  /*9e10*/  IADD3 R7, P0, R18, R3, RZ ;  /* 0x0000000312077210 */ /* 0x010fca0007f1e0ff */
[----:B------:R-:W-:-:S04]  /*9e20*/  IMAD.X R11, RZ, RZ, R17, P0 ;  /* 0x000000ffff0b7224 */ /* 0x000fc800000e0611 */
[----:B0-----:R-:W-:-:S04]  /*9e30*/  IMAD.WIDE.U32 R2, R11, R8, RZ ;  /* 0x000000080b027225 */ /* 0x001fc800078e00ff */
[----:B---3--:R-:W-:-:S04]  /*9e40*/  IMAD.WIDE.U32 R4, P0, R7, R9, R2 ;  /* 0x0000000907047225 */ /* 0x008fc80007800002 */
[----:B------:R-:W-:-:S04]  /*9e50*/  IMAD.WIDE.U32 R2, R7, R8, RZ ;  /* 0x0000000807027225 */ /* 0x000fc800078e00ff */
[----:B------:R-:W-:Y:S01]  /*9e60*/  IMAD.X R7, RZ, RZ, RZ, P0 ;  /* 0x000000ffff077224 */ /* 0x000fe200000e06ff */
[----:B------:R-:W-:Y:S01]  /*9e70*/  IADD3 RZ, P0, R3, R4, RZ ;  /* 0x0000000403ff7210 */ /* 0x000fe20007f1e0ff */
[----:B------:R-:W-:-:S04]  /*9e80*/  IMAD.MOV.U32 R6, RZ, RZ, R5 ;  /* 0x000000ffff067224 */ /* 0x000fc800078e0005 */
[----:B------:R-:W-:-:S08]  /*9e90*/  IMAD.WIDE.U32.X R6, R11, R9, R6, P0 ;  /* 0x000000090b067225 */ /* 0x000fd000000e0406 */
.L_x_257:
[----:B------:R-:W4:Y:S01]  /*9ea0*/  LDC.64 R26, c[0x0][0x640] ;  /* 0x00019000ff1a7b82 */ /* 0x000f220000000a00 */
[-C--:B--2---:R-:W-:Y:S01]  /*9eb0*/  SHF.R.U64 R11, R6, R0.reuse, R7 ;  /* 0x00000000060b7219 */ /* 0x084fe20000001207 */
[----:B------:R-:W-:Y:S01]  /*9ec0*/  IMAD.MOV.U32 R19, RZ, RZ, R17 ;  /* 0x000000ffff137224 */ /* 0x000fe200078e0011 */
[----:B------:R-:W-:Y:S01]  /*9ed0*/  SHF.R.U32.HI R0, RZ, R0, R7 ;  /* 0x00000000ff007219 */ /* 0x000fe20000011607 */
[----:B-1----:R-:W-:Y:S01]  /*9ee0*/  IMAD.MOV R14, RZ, RZ, -R14 ;  /* 0x000000ffff0e7224 */ /* 0x002fe200078e0a0e */
[----:B---3--:R-:W-:Y:S01]  /*9ef0*/  IADD3 R5, P0, RZ, -R11, RZ ;  /* 0x8000000bff057210 */ /* 0x008fe20007f1e0ff */
[----:B------:R-:W-:Y:S01]  /*9f00*/  ULDC UR4, c[0x0][0x154] ;  /* 0x0000550000047ab9 */ /* 0x000fe20000000800 */
[----:B------:R-:W-:Y:S01]  /*9f10*/  IMAD.MOV.U32 R7, RZ, RZ, 0x1 ;  /* 0x00000001ff077424 */ /* 0x000fe200078e00ff */
[----:B------:R-:W1:Y:S01]  /*9f20*/  LDC R4, c[0x0][0x618] ;  /* 0x00018600ff047b82 */ /* 0x000e620000000800 */
[----:B------:R-:W-:Y:S02]  /*9f30*/  IMAD R22, R15, R14, R10 ;  /* 0x0000000e0f167224 */ /* 0x000fe400078e020a */
[----:B------:R-:W-:-:S04]  /*9f40*/  IMAD.X R3, RZ, RZ, ~R0, P0 ;  /* 0x000000ffff037224 */ /* 0x000fc800000e0e00 */
[-C--:B------:R-:W-:Y:S01]  /*9f50*/  IMAD R0, R3, R12.reuse, RZ ;  /* 0x0000000c03007224 */ /* 0x080fe200078e02ff */
[----:B------:R-:W2:Y:S01]  /*9f60*/  LDC R6, c[0x0][0x608] ;  /* 0x00018200ff067b82 */ /* 0x000ea20000000800 */
[----:B0-----:R-:W-:-:S04]  /*9f70*/  IMAD.WIDE.U32 R2, R5, R12, R18 ;  /* 0x0000000c05027225 */ /* 0x001fc800078e0012 */
[----:B------:R-:W-:Y:S01]  /*9f80*/  IMAD R5, R5, R13, R0 ;  /* 0x0000000d05057224 */ /* 0x000fe200078e0200 */
[----:B------:R-:W-:Y:S02]  /*9f90*/  I2FP.F32.U32 R0, R20 ;  /* 0x0000001400007245 */ /* 0x000fe40000201000 */
[----:B------:R-:W0:Y:S01]  /*9fa0*/  LDC R24, c[0x0][0x658] ;  /* 0x00019600ff187b82 */ /* 0x000e220000000800 */
[----:B------:R-:W-:Y:S01]  /*9fb0*/  IMAD.IADD R3, R3, 0x1, R5 ;  /* 0x0000000103037824 */ /* 0x000fe200078e0205 */
[----:B----4-:R-:W-:Y:S01]  /*9fc0*/  ISETP.NE.U32.AND P0, PT, R26, RZ, PT ;  /* 0x000000ff1a00720c */ /* 0x010fe20003f05070 */
[----:B------:R-:W-:Y:S01]  /*9fd0*/  FMUL R0, R0, UR4 ;  /* 0x0000000400007c20 */ /* 0x000fe20008400000 */
[----:B------:R-:W-:Y:S02]  /*9fe0*/  IMAD.MOV.U32 R5, RZ, RZ, -0x1 ;  /* 0xffffffffff057424 */ /* 0x000fe400078e00ff */
[----:B------:R-:W-:Y:S01]  /*9ff0*/  ISETP.NE.AND.EX P0, PT, R27, RZ, PT, P0 ;  /* 0x000000ff1b00720c */ /* 0x000fe20003f05300 */
[----:B------:R3:W4:Y:S01]  /*a000*/  F2I.U32.TRUNC.NTZ R12, R0 ;  /* 0x00000000000c7305 */ /* 0x000722000020f000 */
[----:B------:R-:W3:Y:S01]  /*a010*/  LDC R15, c[0x0][0x148] ;  /* 0x00005200ff0f7b82 */ /* 0x000ee20000000800 */
[----:B-1----:R-:W-:-:S02]  /*a020*/  SHF.R.U64 R10, R2, R4, R3 ;  /* 0x00000004020a7219 */ /* 0x002fc40000001203 */
[----:B------:R-:W-:-:S05]  /*a030*/  SHF.R.U32.HI R3, RZ, R4, R3 ;  /* 0x00000004ff037219 */ /* 0x000fca0000011603 */
[----:B------:R-:W1:Y:S01]  /*a040*/  LDC R14, c[0x0][0x600] ;  /* 0x00018000ff0e7b82 */ /* 0x000e620000000800 */
[-CC-:B--2---:R-:W-:Y:S02]  /*a050*/  SHF.R.U64 R8, R10, R6.reuse, R3.reuse ;  /* 0x000000060a087219 */ /* 0x184fe40000001203 */
[----:B------:R-:W-:-:S05]  /*a060*/  SHF.R.U32.HI R3, RZ, R6, R3 ;  /* 0x00000006ff037219 */ /* 0x000fca0000011603 */
[----:B------:R-:W2:Y:S01]  /*a070*/  LDC R21, c[0x0][0x648] ;  /* 0x00019200ff157b82 */ /* 0x000ea20000000800 */
[-CC-:B0-----:R-:W-:Y:S02]  /*a080*/  SHF.R.U64 R13, R8, R24.reuse, R3.reuse ;  /* 0x00000018080d7219 */ /* 0x181fe40000001203 */
[-C--:B------:R-:W-:Y:S02]  /*a090*/  SHF.L.U32 R5, R5, R24.reuse, RZ ;  /* 0x0000001805057219 */ /* 0x080fe400000006ff */
[-C--:B------:R-:W-:Y:S01]  /*a0a0*/  SHF.R.U32.HI R3, RZ, R24.reuse, R3 ;  /* 0x00000018ff037219 */ /* 0x080fe20000011603 */
[----:B------:R-:W-:Y:S01]  /*a0b0*/  IMAD.MOV.U32 R2, RZ, RZ, R13 ;  /* 0x000000ffff027224 */ /* 0x000fe200078e000d */
[----:B------:R-:W-:Y:S01]  /*a0c0*/  SHF.L.U32 R24, R7, R24, RZ ;  /* 0x0000001807187219 */ /* 0x000fe200000006ff */
[----:B------:R-:W0:Y:S01]  /*a0d0*/  LDC R25, c[0x0][0x638] ;  /* 0x00018e00ff197b82 */ /* 0x000e220000000800 */
[----:B------:R-:W-:-:S07]  /*a0e0*/  LOP3.LUT R19, RZ, R5, RZ, 0x33, !PT ;  /* 0x00000005ff137212 */ /* 0x000fce00078e33ff */
[----:B------:R-:W0:Y:S01]  /*a0f0*/  LDC R28, c[0x0][0x610] ;  /* 0x00018400ff1c7b82 */ /* 0x000e220000000800 */
[----:B----4-:R-:W-:Y:S05]  /*a100*/  @!P0 BRA `(.L_x_258) ;  /* 0x0000000000288947 */ /* 0x010fea0003800000 */
[----:B---3--:R-:W3:Y:S02]  /*a110*/  LDC R0, c[0x0][0x64c] ;  /* 0x00019300ff007b82 */ /* 0x008ee40000000800 */
[----:B---3--:R-:W-:-:S05]  /*a120*/  IADD3 R7, P0, R13, R0, RZ ;  /* 0x000000000d077210 */ /* 0x008fca0007f1e0ff */
        /* <DEDUP_REMOVED lines=8> */
.L_x_258:
[----:B------:R-:W4:Y:S01]  /*a1b0*/  LDC R4, c[0x0][0x65c] ;  /* 0x00019700ff047b82 */ /* 0x000f220000000800 */
[----:B--23--:R-:W-:Y:S01]  /*a1c0*/  SHF.R.U64 R0, R2, R21, R3 ;  /* 0x0000001502007219 */ /* 0x00cfe20000001203 */
[----:B-1----:R-:W-:Y:S01]  /*a1d0*/  VIADD R3, R14, 0xffffffff ;  /* 0xffffffff0e037836 */ /* 0x002fe20000000000 */
[----:B------:R-:W-:Y:S01]  /*a1e0*/  LOP3.LUT R19, R8, R19, RZ, 0xc0, !PT ;  /* 0x0000001308137212 */ /* 0x000fe200078ec0ff */
[----:B------:R-:W-:Y:S02]  /*a1f0*/  IMAD.MOV R12, RZ, RZ, -R12 ;  /* 0x000000ffff0c7224 */ /* 0x000fe400078e0a0c */
[----:B------:R-:W-:Y:S01]  /*a200*/  IMAD.MOV R2, RZ, RZ, -R0 ;  /* 0x000000ffff027224 */ /* 0x000fe200078e0a00 */
[----:B------:R-:W-:Y:S01]  /*a210*/  LOP3.LUT R3, R10, R3, RZ, 0xc0, !PT ;  /* 0x000000030a037212 */ /* 0x000fe200078ec0ff */
[----:B------:R-:W-:Y:S02]  /*a220*/  IMAD R19, R24, R0, R19 ;  /* 0x0000000018137224 */ /* 0x000fe400078e0213 */
[----:B0-----:R-:W-:-:S04]  /*a230*/  IMAD R0, R2, R25, R13 ;  /* 0x0000001902007224 */ /* 0x001fc800078e020d */
[----:B------:R-:W-:Y:S01]  /*a240*/  IMAD R2, R0, R14, R3 ;  /* 0x0000000e00027224 */ /* 0x000fe200078e0203 */
[----:B----4-:R-:W-:Y:S01]  /*a250*/  ISETP.NE.AND P0, PT, R4, 0x1, PT ;  /* 0x000000010400780c */ /* 0x010fe20003f05270 */
[----:B------:R-:W-:-:S05]  /*a260*/  IMAD.MOV.U32 R4, RZ, RZ, 0x1 ;  /* 0x00000001ff047424 */ /* 0x000fca00078e00ff */
[----:B------:R-:W-:-:S07]  /*a270*/  PRMT R0, R4, 0x7610, R0 ;  /* 0x0000761004007816 */ /* 0x000fce0000000000 */
[----:B------:R-:W-:-:S04]  /*a280*/  @P0 IMAD R22, R15, R12, R20 ;  /* 0x0000000c0f160224 */ /* 0x000fc800078e0214 */
[----:B------:R-:W-:-:S05]  /*a290*/  IMAD R19, R19, R28, R22 ;  /* 0x0000001c13137224 */ /* 0x000fca00078e0216 */
[----:B------:R-:W-:Y:S02]  /*a2a0*/  SEL R22, R2, R19, !P0 ;  /* 0x0000001302167207 */ /* 0x000fe40004000000 */
[----:B------:R-:W-:Y:S01]  /*a2b0*/  SEL R19, R19, R2, !P0 ;  /* 0x0000000213137207 */ /* 0x000fe20004000000 */
[----:B------:R-:W-:-:S07]  /*a2c0*/  IMAD.MOV.U32 R2, RZ, RZ, R11 ;  /* 0x000000ffff027224 */ /* 0x000fce00078e000b */
.L_x_256:
[----:B------:R-:W-:Y:S02]  /*a2d0*/  LOP3.LUT P0, RZ, R0, 0xff, RZ, 0xc0, !PT ;  /* 0x000000ff00ff7812 */ /* 0x000fe4000780c0ff */
[----:B------:R-:W-:-:S11]  /*a2e0*/  LOP3.LUT R147, R147, 0x1, RZ, 0x3c, !PT ;  /* 0x0000000193937812 */ /* 0x000fd600078e3cff */
[----:B------:R-:W-:Y:S05]  /*a2f0*/  @P0 BRA `(.L_x_259) ;  /* 0xffffff7000980947 */ /* 0x000fea000383ffff */
[----:B------:R-:W-:Y:S05]  /*a300*/  EXIT ;  /* 0x000000000000794d */ /* 0x000fea0003800000 */
.L_x_14:
[----:B------:R-:W-:-:S08]  /*a310*/  ISETP.NE.AND P0, PT, R0, RZ, PT ;  /* 0x000000ff0000720c */ /* 0x000fd00003f05270 */
[----:B0-----:R-:W0:-:S00]  /*a320*/  USETMAXREG.DEALLOC.CTAPOOL 0x28 ;  /* 0x00000028000079c8 */ /* 0x001e0000080e0500 */
[----:B------:R-:W-:Y:S05]  /*a330*/  @P0 EXIT ;  /* 0x000000000000094d */ /* 0x000fea0003800000 */
[----:B0-----:R-:W-:Y:S01]  /*a340*/  LOP3.LUT P0, RZ, R8, 0xff, RZ, 0xc0, !PT ;  /* 0x000000ff08ff7812 */ /* 0x001fe2000780c0ff */
[----:B------:R-:W-:Y:S02]  /*a350*/  IMAD.MOV.U32 R0, RZ, RZ, 0x1 ;  /* 0x00000001ff007424 */ /* 0x000fe400078e00ff */
[----:B------:R-:W-:-:S10]  /*a360*/  IMAD.MOV.U32 R7, RZ, RZ, RZ ;  /* 0x000000ffff077224 */ /* 0x000fd400078e00ff */
[----:B------:R-:W-:Y:S05]  /*a370*/  @!P0 BRA `(.L_x_260) ;  /* 0x0000000c001c8947 */ /* 0x000fea0003800000 */
[----:B------:R-:W-:Y:S01]  /*a380*/  LOP3.LUT P0, RZ, R4, 0x1f, RZ, 0xc0, !PT ;  /* 0x0000001f04ff7812 */ /* 0x000fe2000780c0ff */
[----:B------:R-:W-:Y:S01]  /*a390*/  ULDC UR5, c[0x0][0x658] ;  /* 0x0001960000057ab9 */ /* 0x000fe20000000800 */
[----:B------:R-:W-:Y:S01]  /*a3a0*/  UMOV UR6, 0xffffffff ;  /* 0xffffffff00067882 */ /* 0x000fe20000000000 */
[----:B------:R-:W-:Y:S01]  /*a3b0*/  BSSY B0, `(.L_x_260) ;  /* 0x00000c3000007945 */ /* 0x000fe20003800000 */
[----:B------:R-:W-:Y:S01]  /*a3c0*/  USHF.L.U32 UR6, UR6, UR5, URZ ;  /* 0x0000000506067299 */ /* 0x000fe2000800063f */
[C---:B------:R-:W-:Y:S01]  /*a3d0*/  ISETP.NE.AND P2, PT, R3.reuse, RZ, PT ;  /* 0x000000ff0300720c */ /* 0x040fe20003f45270 */
[----:B------:R-:W-:Y:S01]  /*a3e0*/  IMAD.MOV.U32 R8, RZ, RZ, 0x1 ;  /* 0x00000001ff087424 */ /* 0x000fe200078e00ff */
[----:B------:R-:W-:Y:S01]  /*a3f0*/  ISETP.NE.OR P0, PT, R3, RZ, !P0 ;  /* 0x000000ff0300720c */ /* 0x000fe20004705670 */
[----:B------:R-:W-:Y:S01]  /*a400*/  IMAD.MOV.U32 R0, RZ, RZ, 0x1 ;  /* 0x00000001ff007424 */ /* 0x000fe200078e00ff */
[----:B------:R-:W-:Y:S01]  /*a410*/  LOP3.LUT R6, R16, 0x2, RZ, 0xfc, !PT ;  /* 0x0000000210067812 */ /* 0x000fe200078efcff */
[----:B------:R-:W-:Y:S01]  /*a420*/  IMAD.MOV.U32 R7, RZ, RZ, RZ ;  /* 0x000000ffff077224 */ /* 0x000fe200078e00ff */
[----:B------:R-:W-:Y:S01]  /*a430*/  ULDC UR4, c[0x0][0x600] ;  /* 0x0001800000047ab9 */ /* 0x000fe20000000800 */
[----:B------:R-:W-:Y:S01]  /*a440*/  UMOV UR7, 0x1 ;  /* 0x0000000100077882 */ /* 0x000fe20000000000 */
[----:B------:R-:W-:-:S02]  /*a450*/  UIADD3 UR19, UR40, 0x1, URZ ;  /* 0x0000000128137890 */ /* 0x000fc4000fffe03f */
[----:B------:R-:W-:Y:S02]  /*a460*/  UIADD3 UR15, UR4, -0x1, URZ ;  /* 0xffffffff040f7890 */ /* 0x000fe4000fffe03f */
[----:B------:R-:W-:Y:S02]  /*a470*/  USHF.L.U32 UR17, UR7, UR5, URZ ;  /* 0x0000000507117299 */ /* 0x000fe4000800063f */
[----:B------:R-:W-:Y:S01]  /*a480*/  ULOP3.LUT UR16, URZ, UR6, URZ, 0x33, !UPT ;  /* 0x000000063f107292 */ /* 0x000fe2000f8e333f */
[----:B------:R-:W-:-:S11]  /*a490*/  ULDC.64 UR20, c[0x0][0x198] ;  /* 0x0000660000147ab9 */ /* 0x000fd60000000a00 */
.L_x_272:
[----:B------:R-:W-:-:S03]  /*a4a0*/  UMOV UR4, 0xffffffff ;  /* 0xffffffff00047882 */ /* 0x000fc60000000000 */
[----:B------:R-:W-:Y:S05]  /*a4b0*/  BRA.DIV UR4, `(.L_x_261) ;  /* 0x0000001604007947 */ /* 0x000fea000b800000 */
[----:B------:R-:W-:-:S13]  /*a4c0*/  ELECT P6, URZ, PT ;  /* 0x00000000003f782f */ /* 0x000fda00038c0000 */
.L_x_293:
[----:B------:R-:W0:Y:S01]  /*a4d0*/  LDC R3, c[0x0][0x28c] ;  /* 0x0000a300ff037b82 */ /* 0x000e220000000800 */
[----:B------:R-:W-:Y:S01]  /*a4e0*/  BSSY B1, `(.L_x_262) ;  /* 0x0000037000017945 */ /* 0x000fe20003800000 */
[----:B0-----:R-:W-:-:S13]  /*a4f0*/  ISETP.LT.OR P6, PT, R3, 0x1, !P6 ;  /* 0x000000010300780c */ /* 0x001fda00077c1670 */
[----:B------:R-:W-:Y:S05]  /*a500*/  @P6 BRA `(.L_x_263) ;  /* 0x0000000000d06947 */ /* 0x000fea0003800000 */
[----:B------:R-:W-:Y:S02]  /*a510*/  IMAD R22, R22, 0xe0, RZ ;  /* 0x000000e016167824 */ /* 0x000fe400078e02ff */
[----:B------:R-:W-:Y:S02]  /*a520*/  IMAD.SHL.U32 R19, R19, 0x40, RZ ;  /* 0x0000004013137824 */ /* 0x000fe400078e00ff */
[----:B------:R-:W-:Y:S02]  /*a530*/  IMAD.MOV.U32 R12, RZ, RZ, RZ ;  /* 0x000000ffff0c7224 */ /* 0x000fe400078e00ff */
[----:B------:R-:W-:Y:S02]  /*a540*/  IMAD.U32 R13, RZ, RZ, UR19 ;  /* 0x00000013ff0d7e24 */ /* 0x000fe4000f8e00ff */
[----:B------:R-:W-:Y:S02]  /*a550*/  IMAD.MOV.U32 R3, RZ, RZ, R0 ;  /* 0x000000ffff037224 */ /* 0x000fe400078e0000 */
[----:B------:R-:W-:-:S07]  /*a560*/  IMAD.MOV.U32 R4, RZ, RZ, R7 ;  /* 0x000000ffff047224 */ /* 0x000fce00078e0007 */
.L_x_267:
[----:B------:R-:W0:Y:S01]  /*a570*/  S2R R10, SR_CgaCtaId ;  /* 0x00000000000a7919 */ /* 0x000e220000008800 */
[----:B------:R-:W-:Y:S01]  /*a580*/  MOV R5, 0x400 ;  /* 0x0000040000057802 */ /* 0x000fe20000000f00 */
[----:B------:R-:W1:Y:S03]  /*a590*/  @!P2 LDC R9, c[0x0][0x500] ;  /* 0x00014000ff09ab82 */ /* 0x000e660000000800 */
[----:B0-----:R-:W-:Y:S02]  /*a5a0*/  LEA R11, R10, R5, 0x18 ;  /* 0x000000050a0b7211 */ /* 0x001fe400078ec0ff */
[----:B------:R-:W-:-:S03]  /*a5b0*/  SHF.L.U32 R5, R3, 0x1f, RZ ;  /* 0x0000001f03057819 */ /* 0x000fc600000006ff */
[----:B------:R-:W-:-:S04]  /*a5c0*/  IMAD R10, R4, 0x8, R11 ;  /* 0x00000008040a7824 */ /* 0x000fc800078e020b */
[----:B------:R-:W0:Y:S02]  /*a5d0*/  SYNCS.PHASECHK.TRANS64.TRYWAIT P1, [R10+URZ+0x60], R5 ;  /* 0x000060050a0075a7 */ /* 0x000e24000802017f */
[----:B01----:R-:W-:Y:S05]  /*a5e0*/  @!P1 BRA `(.L_x_264) ;  /* 0x0000001000d49947 */ /* 0x003fea0003800000 */
.L_x_294:
[----:B0-----:R-:W-:Y:S01]  /*a5f0*/  PRMT R5, R6, 0x9910, RZ ;  /* 0x0000991006057816 */ /* 0x001fe200000000ff */
[----:B------:R0:W-:Y:S03]  /*a600*/  @!P2 SYNCS.ARRIVE.TRANS64 RZ, [R10+URZ], R9 ;  /* 0x000000090affa9a7 */ /* 0x0001e6000800003f */
[----:B------:R-:W-:-:S13]  /*a610*/  ISETP.NE.AND P1, PT, R5, 0x2, PT ;  /* 0x000000020500780c */ /* 0x000fda0003f25270 */
[----:B0-----:R-:W-:Y:S05]  /*a620*/  @P1 BRA `(.L_x_265) ;  /* 0x0000000000041947 */ /* 0x001fea0003800000 */
[----:B------:R-:W-:Y:S01]  /*a630*/  BPT.TRAP 0x1 ;  /* 0x000000040000795c */ /* 0x000fe20000300000 */
.L_x_265:
[----:B------:R-:W-:Y:S05]  /*a640*/  @P0 BRA `(.L_x_266) ;  /* 0x0000000000040947 */ /* 0x000fea0003800000 */
[----:B------:R-:W-:Y:S01]  /*a650*/  BPT.TRAP 0x1 ;  /* 0x000000040000795c */ /* 0x000fe20000300000 */
.L_x_266:
[--C-:B------:R-:W-:Y:S01]  /*a660*/  IMAD R5, R4, 0x1000, R11.reuse ;  /* 0x0000100004057824 */ /* 0x100fe200078e020b */
[----:B------:R-:W-:Y:S01]  /*a670*/  R2UR UR9, R10 ;  /* 0x000000000a0972ca */ /* 0x000fe200000e0000 */
[C---:B------:R-:W-:Y:S01]  /*a680*/  IMAD R11, R4.reuse, 0x3800, R11 ;  /* 0x00003800040b7824 */ /* 0x040fe200078e020b */
[----:B------:R-:W-:Y:S01]  /*a690*/  UIADD3 UR4, UP0, UR20, 0xf0, URZ ;  /* 0x000000f014047890 */ /* 0x000fe2000ff1e03f */
[----:B------:R-:W-:Y:S01]  /*a6a0*/  VIADD R13, R13, 0xffffffff ;  /* 0xffffffff0d0d7836 */ /* 0x000fe20000000000 */
[----:B------:R-:W-:Y:S01]  /*a6b0*/  R2UR UR5, R5 ;  /* 0x00000000050572ca */ /* 0x000fe200000e0000 */
[----:B------:R-:W-:Y:S01]  /*a6c0*/  UIADD3 UR22, UP1, UR20, 0x1f0, URZ ;  /* 0x000001f014167890 */ /* 0x000fe2000ff3e03f */
[----:B------:R-:W-:Y:S01]  /*a6d0*/  R2UR UR8, R11 ;  /* 0x000000000b0872ca */ /* 0x000fe200000e0000 */
[----:B------:R-:W-:Y:S01]  /*a6e0*/  VIADD R4, R4, 0x1 ;  /* 0x0000000104047836 */ /* 0x000fe20000000000 */
[----:B------:R-:W-:Y:S01]  /*a6f0*/  R2UR UR11, R19 ;  /* 0x00000000130b72ca */ /* 0x000fe200000e0000 */
[----:B------:R-:W-:Y:S01]  /*a700*/  UIADD3.X UR23, URZ, UR21, URZ, UP1, !UPT ;  /* 0x000000153f177290 */ /* 0x000fe20008ffe43f */
[----:B------:R-:W-:Y:S01]  /*a710*/  R2UR UR10, R12 ;  /* 0x000000000c0a72ca */ /* 0x000fe200000e0000 */
[----:B------:R-:W-:Y:S01]  /*a720*/  UMOV UR6, 0x0 ;  /* 0x0000000000067882 */ /* 0x000fe20000000000 */
[----:B------:R-:W-:Y:S01]  /*a730*/  R2UR UR12, R2 ;  /* 0x00000000020c72ca */ /* 0x000fe200000e0000 */
[----:B------:R-:W-:Y:S01]  /*a740*/  UMOV UR7, 0x10000000 ;  /* 0x1000000000077882 */ /* 0x000fe20000000000 */
[----:B------:R-:W-:Y:S01]  /*a750*/  R2UR UR18, R22 ;  /* 0x00000000161272ca */ /* 0x000fe200000e0000 */
[----:B------:R-:W-:Y:S01]  /*a760*/  VIADD R12, R12, 0x20 ;  /* 0x000000200c0c7836 */ /* 0x000fe20000000000 */
[----:B------:R-:W-:Y:S01]  /*a770*/  ISETP.GT.AND P3, PT, R13, 0x1, PT ;  /* 0x000000010d00780c */ /* 0x000fe20003f64270 */
[----:B------:R-:W-:Y:S01]  /*a780*/  UIADD3 UR13, UR5, 0x200, URZ ;  /* 0x00000200050d7890 */ /* 0x000fe2000fffe03f */
[----:B------:R-:W-:Y:S01]  /*a790*/  ISETP.NE.AND P1, PT, R4, 0xc, PT ;  /* 0x0000000c0400780c */ /* 0x000fe20003f25270 */
[----:B------:R-:W-:-:S02]  /*a7a0*/  UIADD3.X UR5, URZ, UR21, URZ, UP0, !UPT ;  /* 0x000000153f057290 */ /* 0x000fc400087fe43f */
[----:B------:R-:W-:Y:S01]  /*a7b0*/  UIADD3 UR14, UR8, 0xc200, URZ ;  /* 0x0000c200080e7890 */ /* 0x000fe2000fffe03f */
[----:B------:R-:W-:Y:S02]  /*a7c0*/  SEL R10, RZ, 0x1, P1 ;  /* 0x00000001ff0a7807 */ /* 0x000fe40000800000 */
[----:B------:R-:W-:Y:S01]  /*a7d0*/  UMOV UR8, UR13 ;  /* 0x0000000d00087c82 */ /* 0x000fe20008000000 */
[----:B------:R-:W-:Y:S02]  /*a7e0*/  SEL R4, R4, RZ, P1 ;  /* 0x000000ff04047207 */ /* 0x000fe40000800000 */
[----:B------:R-:W-:Y:S01]  /*a7f0*/  LOP3.LUT R3, R3, R10, RZ, 0x3c, !PT ;  /* 0x0000000a03037212 */ /* 0x000fe200078e3cff */
[----:B------:R0:W-:Y:S02]  /*a800*/  UTMALDG.3D [UR8], [UR4], desc[UR6] ;  /* 0x00000608040075b4 */ /* 0x0001e40008011000 */
[----:B0-----:R-:W-:Y:S01]  /*a810*/  UMOV UR8, UR14 ;  /* 0x0000000e00087c82 */ /* 0x001fe20008000000 */
[----:B------:R-:W-:-:S02]  /*a820*/  UMOV UR11, UR18 ;  /* 0x00000012000b7c82 */ /* 0x000fc40008000000 */
[----:B------:R0:W-:Y:S02]  /*a830*/  UTMALDG.3D [UR8], [UR22], desc[UR6] ;  /* 0x00000608160075b4 */ /* 0x0001e40008011000 */
[----:B0-----:R-:W-:Y:S05]  /*a840*/  @P3 BRA `(.L_x_267) ;  /* 0xfffffffc00483947 */ /* 0x001fea000383ffff */
.L_x_263:
[----:B------:R-:W-:Y:S05]  /*a850*/  BSYNC B1 ;  /* 0x0000000000017941 */ /* 0x000fea0003800000 */
.L_x_262:
[----:B------:R-:W2:Y:S01]  /*a860*/  LDL.64 R10, [R1] ;  /* 0x00000000010a7983 */ /* 0x000ea20000100a00 */
[----:B------:R-:W-:Y:S01]  /*a870*/  LOP3.LUT P4, RZ, R8, 0xff, RZ, 0xc0, !PT ;  /* 0x000000ff08ff7812 */ /* 0x000fe2000788c0ff */
[----:B------:R-:W-:Y:S01]  /*a880*/  VIADD R4, R7, UR40 ;  /* 0x0000002807047c36 */ /* 0x000fe20008000000 */
[----:B------:R-:W-:Y:S01]  /*a890*/  ULDC.64 UR4, c[0x0][0x650] ;  /* 0x0001940000047ab9 */ /* 0x000fe20000000a00 */
[----:B------:R-:W-:Y:S01]  /*a8a0*/  IMAD.U32 R7, RZ, RZ, UR40 ;  /* 0x00000028ff077e24 */ /* 0x000fe2000f8e00ff */
[----:B------:R-:W-:Y:S01]  /*a8b0*/  UISETP.GE.U32.AND UP0, UPT, UR40, 0xc, UPT ;  /* 0x0000000c2800788c */ /* 0x000fe2000bf06070 */
[----:B------:R-:W-:Y:S01]  /*a8c0*/  BSSY B1, `(.L_x_268) ;  /* 0x000006f000017945 */ /* 0x000fe20003800000 */
[----:B------:R-:W-:Y:S01]  /*a8d0*/  ISETP.GT.U32.AND P1, PT, R4, 0xb, PT ;  /* 0x0000000b0400780c */ /* 0x000fe20003f24070 */
[----:B------:R-:W-:Y:S01]  /*a8e0*/  IMAD.MOV.U32 R19, RZ, RZ, -0x1 ;  /* 0xffffffffff137424 */ /* 0x000fe200078e00ff */
[----:B------:R-:W-:Y:S01]  /*a8f0*/  PRMT R8, RZ, 0x7610, R8 ;  /* 0x00007610ff087816 */ /* 0x000fe20000000008 */
[----:B------:R-:W-:Y:S01]  /*a900*/  IMAD.MOV.U32 R22, RZ, RZ, -0x1 ;  /* 0xffffffffff167424 */ /* 0x000fe200078e00ff */
[----:B------:R-:W-:-:S02]  /*a910*/  ISETP.LT.U32.AND P1, PT, R7, 0xc, P1 ;  /* 0x0000000c0700780c */ /* 0x000fc40000f21070 */
[----:B------:R-:W-:Y:S01]  /*a920*/  PLOP3.LUT P3, PT, PT, PT, UP0, 0x80, 0x0 ;  /* 0x000000000000781c */ /* 0x000fe20003f6f008 */
[----:B------:R-:W0:Y:S01]  /*a930*/  @P4 S2R R3, SR_CgaCtaId ;  /* 0x0000000000034919 */ /* 0x000e220000008800 */
[----:B------:R-:W-:-:S04]  /*a940*/  @P4 MOV R2, 0x400 ;  /* 0x0000040000024802 */ /* 0x000fc80000000f00 */
[----:B0-----:R-:W-:Y:S01]  /*a950*/  @P4 LEA R5, R3, R2, 0x18 ;  /* 0x0000000203054211 */ /* 0x001fe200078ec0ff */
[----:B------:R-:W-:-:S03]  /*a960*/  IMAD.WIDE.U32 R2, R4, -0x55555555, RZ ;  /* 0xaaaaaaab04027825 */ /* 0x000fc600078e00ff */
[----:B------:R0:W-:Y:S01]  /*a970*/  @P4 SYNCS.ARRIVE.TRANS64.A1T0 RZ, [R5+URZ+0xf8], RZ ;  /* 0x0000f8ff05ff49a7 */ /* 0x0001e2000810003f */
[----:B------:R-:W-:Y:S01]  /*a980*/  IMAD.MOV.U32 R2, RZ, RZ, -0x1 ;  /* 0xffffffffff027424 */ /* 0x000fe200078e00ff */
[----:B0-----:R-:W-:Y:S02]  /*a990*/  SHF.R.U32.HI R5, RZ, 0x3, R3 ;  /* 0x00000003ff057819 */ /* 0x001fe40000011603 */
[----:B------:R-:W-:-:S03]  /*a9a0*/  SEL R3, RZ, 0x1, !P1 ;  /* 0x00000001ff037807 */ /* 0x000fc60004800000 */
[----:B------:R-:W-:Y:S01]  /*a9b0*/  IMAD R7, R5, -0xc, R4 ;  /* 0xfffffff405077824 */ /* 0x000fe200078e0204 */
[----:B------:R-:W-:Y:S02]  /*a9c0*/  LOP3.LUT R0, R0, R3, RZ, 0x3c, !PT ;  /* 0x0000000300007212 */ /* 0x000fe400078e3cff */
[----:B------:R-:W-:Y:S02]  /*a9d0*/  PRMT R3, RZ, 0x7610, R3 ;  /* 0x00007610ff037816 */ /* 0x000fe40000000003 */
[----:B------:R-:W-:Y:S02]  /*a9e0*/  @P3 LOP3.LUT R0, R0, 0x1, R5, 0x78, !PT ;  /* 0x0000000100003812 */ /* 0x000fe400078e7805 */
[----:B--2---:R-:W-:-:S04]  /*a9f0*/  IADD3 R18, P4, R18, R10, RZ ;  /* 0x0000000a12127210 */ /* 0x004fc80007f9e0ff */
[----:B------:R-:W-:Y:S01]  /*aa00*/  ISETP.GE.U32.AND P1, PT, R18, UR4, PT ;  /* 0x0000000412007c0c */ /* 0x000fe2000bf26070 */
[----:B------:R-:W-:-:S05]  /*aa10*/  IMAD.X R17, R17, 0x1, R23, P4 ;  /* 0x0000000111117824 */ /* 0x000fca00020e0617 */
[----:B------:R-:W-:-:S13]  /*aa20*/  ISETP.GE.U32.AND.EX P1, PT, R17, UR5, PT, P1 ;  /* 0x0000000511007c0c */ /* 0x000fda000bf26110 */
[----:B------:R-:W-:Y:S05]  /*aa30*/  @P1 BRA `(.L_x_269) ;  /* 0x00000004005c1947 */ /* 0x000fea0003800000 */
[----:B------:R-:W0:Y:S01]  /*aa40*/  S2R R11, SR_CTAID.X ;  /* 0x00000000000b7919 */ /* 0x000e220000002500 */
[----:B------:R-:W-:Y:S01]  /*aa50*/  ULDC.64 UR4, c[0x0][0x628] ;  /* 0x00018a0000047ab9 */ /* 0x000fe20000000a00 */
[----:B------:R-:W1:Y:S01]  /*aa60*/  LDC R12, c[0x0][0x144] ;  /* 0x00005100ff0c7b82 */ /* 0x000e620000000800 */
[----:B------:R-:W-:Y:S01]  /*aa70*/  ISETP.NE.U32.AND P1, PT, RZ, UR4, PT ;  /* 0x00000004ff007c0c */ /* 0x000fe2000bf25070 */
[----:B------:R-:W2:Y:S01]  /*aa80*/  S2R R9, SR_CTAID.Y ;  /* 0x0000000000097919 */ /* 0x000ea20000002600 */
[----:B------:R-:W-:Y:S01]  /*aa90*/  ULDC UR6, c[0x0][0x150] ;  /* 0x0000540000067ab9 */ /* 0x000fe20000000800 */
[----:B------:R-:W-:Y:S01]  /*aaa0*/  ULDC UR7, c[0x0][0x630] ;  /* 0x00018c0000077ab9 */ /* 0x000fe20000000800 */
[----:B------:R-:W-:Y:S01]  /*aab0*/  ISETP.NE.AND.EX P1, PT, RZ, UR5, PT, P1 ;  /* 0x00000005ff007c0c */ /* 0x000fe2000bf25310 */
[----:B------:R-:W-:Y:S01]  /*aac0*/  IMAD.MOV.U32 R2, RZ, RZ, R18 ;  /* 0x000000ffff027224 */ /* 0x000fe200078e0012 */
[----:B0-----:R-:W-:-:S05]  /*aad0*/  I2FP.F32.U32 R3, R11 ;  /* 0x0000000b00037245 */ /* 0x001fca0000201000 */
[----:B------:R-:W-:Y:S01]  /*aae0*/  FMUL R14, R3, UR6 ;  /* 0x00000006030e7c20 */ /* 0x000fe20008400000 */
[----:B------:R-:W-:-:S05]  /*aaf0*/  IMAD.MOV.U32 R3, RZ, RZ, R17 ;  /* 0x000000ffff037224 */ /* 0x000fca00078e0011 */
[----:B--2---:R-:W-:Y:S05]  /*ab00*/  @!P1 BRA `(.L_x_270) ;  /* 0x0000000000289947 */ /* 0x004fea0003800000 */
[----:B------:R-:W-:Y:S02]  /*ab10*/  ULDC UR6, c[0x0][0x634] ;  /* 0x00018d0000067ab9 */ /* 0x000fe40000000800 */
[----:B------:R-:W-:-:S05]  /*ab20*/  IADD3 R3, P1, R18, UR6, RZ ;  /* 0x0000000612037c10 */ /* 0x000fca000ff3e0ff */
[----:B------:R-:W-:-:S04]  /*ab30*/  IMAD.X R13, RZ, RZ, R17, P1 ;  /* 0x000000ffff0d7224 */ /* 0x000fc800008e0611 */
[----:B------:R-:W-:-:S04]  /*ab40*/  IMAD.WIDE.U32 R4, R13, UR4, RZ ;  /* 0x000000040d047c25 */ /* 0x000fc8000f8e00ff */
[----:B------:R-:W-:-:S04]  /*ab50*/  IMAD.WIDE.U32 R4, P1, R3, UR5, R4 ;  /* 0x0000000503047c25 */ /* 0x000fc8000f820004 */
[----:B------:R-:W-:-:S04]  /*ab60*/  IMAD.WIDE.U32 R2, R3, UR4, RZ ;  /* 0x0000000403027c25 */ /* 0x000fc8000f8e00ff */
[----:B------:R-:W-:Y:S01]  /*ab70*/  IMAD.MOV.U32 R2, RZ, RZ, R5 ;  /* 0x000000ffff027224 */ /* 0x000fe200078e0005 */
[----:B------:R-:W-:Y:S01]  /*ab80*/  IADD3 RZ, P3, R3, R4, RZ ;  /* 0x0000000403ff7210 */ /* 0x000fe20007f7e0ff */
[----:B------:R-:W-:-:S04]  /*ab90*/  IMAD.X R3, RZ, RZ, RZ, P1 ;  /* 0x000000ffff037224 */ /* 0x000fc800008e06ff */
[----:B------:R-:W-:-:S08]  /*aba0*/  IMAD.WIDE.U32.X R2, R13, UR5, R2, P3 ;  /* 0x000000050d027c25 */ /* 0x000fd000098e0402 */
.L_x_270:
[--C-:B------:R-:W-:Y:S01]  /*abb0*/  SHF.R.U64 R10, R2, UR7, R3.reuse ;  /* 0x00000007020a7c19 */ /* 0x100fe20008001203 */
[----:B------:R-:W0:Y:S01]  /*abc0*/  F2I.U32.TRUNC.NTZ R14, R14 ;  /* 0x0000000e000e7305 */ /* 0x000e22000020f000 */
[----:B------:R-:W-:Y:S01]  /*abd0*/  SHF.R.U32.HI R2, RZ, UR7, R3 ;  /* 0x00000007ff027c19 */ /* 0x000fe20008011603 */
[----:B------:R-:W-:Y:S01]  /*abe0*/  ULDC.64 UR4, c[0x0][0x620] ;  /* 0x0001880000047ab9 */ /* 0x000fe20000000a00 */
[----:B------:R-:W-:Y:S01]  /*abf0*/  IADD3 R5, P1, RZ, -R10, RZ ;  /* 0x8000000aff057210 */ /* 0x000fe20007f3e0ff */
[----:B------:R-:W-:Y:S01]  /*ac00*/  IMAD.MOV.U32 R3, RZ, RZ, R17 ;  /* 0x000000ffff037224 */ /* 0x000fe200078e0011 */
[----:B------:R-:W-:-:S03]  /*ac10*/  ULDC.64 UR6, c[0x0][0x640] ;  /* 0x0001900000067ab9 */ /* 0x000fc60000000a00 */
[----:B------:R-:W-:Y:S01]  /*ac20*/  IMAD.X R2, RZ, RZ, ~R2, P1 ;  /* 0x000000ffff027224 */ /* 0x000fe200008e0e02 */
[----:B------:R-:W-:-:S03]  /*ac30*/  ISETP.NE.U32.AND P1, PT, RZ, UR6, PT ;  /* 0x00000006ff007c0c */ /* 0x000fc6000bf25070 */
[----:B------:R-:W-:Y:S01]  /*ac40*/  IMAD R4, R2, UR4, RZ ;  /* 0x0000000402047c24 */ /* 0x000fe2000f8e02ff */
[----:B------:R-:W-:Y:S01]  /*ac50*/  ISETP.NE.AND.EX P1, PT, RZ, UR7, PT, P1 ;  /* 0x00000007ff007c0c */ /* 0x000fe2000bf25310 */
[----:B------:R-:W-:-:S04]  /*ac60*/  IMAD.MOV.U32 R2, RZ, RZ, R18 ;  /* 0x000000ffff027224 */ /* 0x000fc800078e0012 */
[----:B------:R-:W-:Y:S01]  /*ac70*/  IMAD.WIDE.U32 R2, R5, UR4, R2 ;  /* 0x0000000405027c25 */ /* 0x000fe2000f8e0002 */
[----:B------:R-:W-:-:S03]  /*ac80*/  ULDC UR4, c[0x0][0x618] ;  /* 0x0001860000047ab9 */ /* 0x000fc60000000800 */
[----:B------:R-:W-:Y:S01]  /*ac90*/  IMAD R5, R5, UR5, R4 ;  /* 0x0000000505057c24 */ /* 0x000fe2000f8e0204 */
[----:B------:R-:W-:Y:S01]  /*aca0*/  ULDC UR5, c[0x0][0x154] ;  /* 0x0000550000057ab9 */ /* 0x000fe20000000800 */
[----:B0-----:R-:W-:Y:S02]  /*acb0*/  IMAD.MOV R4, RZ, RZ, -R14 ;  /* 0x000000ffff047224 */ /* 0x001fe400078e0a0e */
[----:B------:R-:W0:Y:S01]  /*acc0*/  LDC R14, c[0x0][0x148] ;  /* 0x00005200ff0e7b82 */ /* 0x000e220000000800 */
[----:B------:R-:W-:Y:S02]  /*acd0*/  IMAD.IADD R3, R3, 0x1, R5 ;  /* 0x0000000103037824 */ /* 0x000fe400078e0205 */
[----:B-1----:R-:W-:Y:S01]  /*ace0*/  IMAD R11, R12, R4, R11 ;  /* 0x000000040c0b7224 */ /* 0x002fe200078e020b */
[----:B------:R-:W-:Y:S02]  /*acf0*/  I2FP.F32.U32 R4, R9 ;  /* 0x0000000900047245 */ /* 0x000fe40000201000 */
[----:B------:R-:W-:-:S02]  /*ad00*/  SHF.R.U64 R12, R2, UR4, R3 ;  /* 0x00000004020c7c19 */ /* 0x000fc40008001203 */
[----:B------:R-:W-:Y:S01]  /*ad10*/  SHF.R.U32.HI R3, RZ, UR4, R3 ;  /* 0x00000004ff037c19 */ /* 0x000fe20008011603 */
[----:B------:R-:W-:Y:S01]  /*ad20*/  FMUL R4, R4, UR5 ;  /* 0x0000000504047c20 */ /* 0x000fe20008400000 */
[----:B------:R-:W-:Y:S02]  /*ad30*/  ULDC UR4, c[0x0][0x608] ;  /* 0x0001820000047ab9 */ /* 0x000fe40000000800 */
[--C-:B------:R-:W-:Y:S01]  /*ad40*/  SHF.R.U64 R15, R12, UR4, R3.reuse ;  /* 0x000000040c0f7c19 */ /* 0x100fe20008001203 */
[----:B------:R1:W2:Y:S01]  /*ad50*/  F2I.U32.TRUNC.NTZ R20, R4 ;  /* 0x0000000400147305 */ /* 0x0002a2000020f000 */
[----:B------:R-:W-:Y:S01]  /*ad60*/  SHF.R.U32.HI R2, RZ, UR4, R3 ;  /* 0x00000004ff027c19 */ /* 0x000fe20008011603 */
[----:B------:R-:W-:-:S03]  /*ad70*/  ULDC UR4, c[0x0][0x658] ;  /* 0x0001960000047ab9 */ /* 0x000fc60000000800 */
[--C-:B------:R-:W-:Y:S02]  /*ad80*/  SHF.R.U64 R13, R15, UR4, R2.reuse ;  /* 0x000000040f0d7c19 */ /* 0x100fe40008001202 */
[----:B------:R-:W-:-:S03]  /*ad90*/  SHF.R.U32.HI R19, RZ, UR4, R2 ;  /* 0x00000004ff137c19 */ /* 0x000fc60008011602 */
[----:B------:R-:W-:Y:S02]  /*ada0*/  IMAD.MOV.U32 R2, RZ, RZ, R13 ;  /* 0x000000ffff027224 */ /* 0x000fe400078e000d */
[----:B------:R-:W-:Y:S01]  /*adb0*/  IMAD.MOV.U32 R3, RZ, RZ, R19 ;  /* 0x000000ffff037224 */ /* 0x000fe200078e0013 */
[----:B-1----:R-:W-:Y:S06]  /*adc0*/  @!P1 BRA `(.L_x_271) ;  /* 0x0000000000289947 */ /* 0x002fec0003800000 */
        /* <DEDUP_REMOVED lines=10> */
.L_x_271:
[----:B------:R-:W1:Y:S01]  /*ae70*/  LDC R4, c[0x0][0x65c] ;  /* 0x00019700ff047b82 */ /* 0x000e620000000800 */
[----:B------:R-:W-:Y:S01]  /*ae80*/  ULDC UR4, c[0x0][0x648] ;  /* 0x0001920000047ab9 */ /* 0x000fe20000000800 */
[----:B------:R-:W-:Y:S01]  /*ae90*/  LOP3.LUT R15, R15, UR16, RZ, 0xc0, !PT ;  /* 0x000000100f0f7c12 */ /* 0x000fe2000f8ec0ff */
[----:B--2---:R-:W-:Y:S01]  /*aea0*/  IMAD.MOV R20, RZ, RZ, -R20 ;  /* 0x000000ffff147224 */ /* 0x004fe200078e0a14 */
[----:B------:R-:W-:Y:S01]  /*aeb0*/  SHF.R.U64 R2, R2, UR4, R3 ;  /* 0x0000000402027c19 */ /* 0x000fe20008001203 */
[----:B------:R-:W-:Y:S01]  /*aec0*/  ULDC UR4, c[0x0][0x638] ;  /* 0x00018e0000047ab9 */ /* 0x000fe20000000800 */
[----:B------:R-:W-:Y:S01]  /*aed0*/  LOP3.LUT R12, R12, UR15, RZ, 0xc0, !PT ;  /* 0x0000000f0c0c7c12 */ /* 0x000fe2000f8ec0ff */
[----:B------:R-:W-:Y:S01]  /*aee0*/  ULDC UR5, c[0x0][0x610] ;  /* 0x0001840000057ab9 */ /* 0x000fe20000000800 */
[----:B------:R-:W-:Y:S01]  /*aef0*/  IMAD.MOV.U32 R3, RZ, RZ, 0x1 ;  /* 0x00000001ff037424 */ /* 0x000fe200078e00ff */
[----:B-1----:R-:W-:Y:S01]  /*af00*/  ISETP.NE.AND P1, PT, R4, 0x1, PT ;  /* 0x000000010400780c */ /* 0x002fe20003f25270 */
[----:B------:R-:W-:-:S02]  /*af10*/  IMAD.MOV R4, RZ, RZ, -R2 ;  /* 0x000000ffff047224 */ /* 0x000fc400078e0a02 */
[----:B------:R-:W-:Y:S02]  /*af20*/  IMAD R2, R2, UR17, R15 ;  /* 0x0000001102027c24 */ /* 0x000fe4000f8e020f */
[----:B------:R-:W-:Y:S01]  /*af30*/  IMAD R13, R4, UR4, R13 ;  /* 0x00000004040d7c24 */ /* 0x000fe2000f8e020d */
[----:B------:R-:W-:-:S07]  /*af40*/  ULDC UR4, c[0x0][0x600] ;  /* 0x0001800000047ab9 */ /* 0x000fce0000000800 */
[----:B0-----:R-:W-:-:S04]  /*af50*/  @P1 IMAD R11, R14, R20, R9 ;  /* 0x000000140e0b1224 */ /* 0x001fc800078e0209 */
[----:B------:R-:W-:Y:S02]  /*af60*/  IMAD R11, R2, UR5, R11 ;  /* 0x00000005020b7c24 */ /* 0x000fe4000f8e020b */
[----:B------:R-:W-:-:S05]  /*af70*/  IMAD R2, R13, UR4, R12 ;  /* 0x000000040d027c24 */ /* 0x000fca000f8e020c */
[----:B------:R-:W-:Y:S02]  /*af80*/  SEL R22, R2, R11, !P1 ;  /* 0x0000000b02167207 */ /* 0x000fe40004800000 */
[----:B------:R-:W-:Y:S01]  /*af90*/  SEL R19, R11, R2, !P1 ;  /* 0x000000020b137207 */ /* 0x000fe20004800000 */
[----:B------:R-:W-:-:S07]  /*afa0*/  IMAD.MOV.U32 R2, RZ, RZ, R10 ;  /* 0x000000ffff027224 */ /* 0x000fce00078e000a */
.L_x_269:
[----:B------:R-:W-:Y:S05]  /*afb0*/  BSYNC B1 ;  /* 0x0000000000017941 */ /* 0x000fea0003800000 */
.L_x_268:
[----:B------:R-:W-:-:S13]  /*afc0*/  LOP3.LUT P1, RZ, R3, 0xff, RZ, 0xc0, !PT ;  /* 0x000000ff03ff7812 */ /* 0x000fda000782c0ff */
[----:B------:R-:W-:Y:S05]  /*afd0*/  @P1 BRA `(.L_x_272) ;  /* 0xfffffff400301947 */ /* 0x000fea000383ffff */
[----:B------:R-:W-:Y:S05]  /*afe0*/  BSYNC B0 ;  /* 0x0000000000007941 */ /* 0x000fea0003800000 */
.L_x_260:
[----:B------:R-:W-:-:S03]  /*aff0*/  UMOV UR4, 0xffffffff ;  /* 0xffffffff00047882 */ /* 0x000fc60000000000 */
[----:B------:R-:W-:Y:S05]  /*b000*/  BRA.DIV UR4, `(.L_x_273) ;  /* 0x0000000a04607947 */ /* 0x000fea000b800000 */
[----:B------:R-:W-:-:S13]  /*b010*/  ELECT P6, URZ, PT ;  /* 0x00000000003f782f */ /* 0x000fda00038c0000 */
.L_x_297:
[----:B------:R-:W-:Y:S04]  /*b020*/  BSSY B0, `(.L_x_274) ;  /* 0x0000073000007945 */ /* 0x000fe80003800000 */
[----:B------:R-:W-:Y:S05]  /*b030*/  @!P6 BRA `(.L_x_275) ;  /* 0x0000000400c4e947 */ /* 0x000fea0003800000 */
[----:B------:R-:W-:-:S04]  /*b040*/  LOP3.LUT R16, R16, 0x2, RZ, 0xfc, !PT ;  /* 0x0000000210107812 */ /* 0x000fc800078efcff */
[----:B------:R-:W-:-:S13]  /*b050*/  ISETP.NE.AND P0, PT, R16, 0x3, PT ;  /* 0x000000031000780c */ /* 0x000fda0003f05270 */
[----:B------:R-:W-:Y:S05]  /*b060*/  @!P0 BRA `(.L_x_276) ;  /* 0x0000000000048947 */ /* 0x000fea0003800000 */
[----:B------:R-:W-:Y:S01]  /*b070*/  BPT.TRAP 0x1 ;  /* 0x000000040000795c */ /* 0x000fe20000300000 */
.L_x_276:
[----:B------:R-:W0:Y:S01]  /*b080*/  S2R R3, SR_CgaCtaId ;  /* 0x0000000000037919 */ /* 0x000e220000008800 */
[----:B------:R-:W-:Y:S02]  /*b090*/  MOV R2, 0x400 ;  /* 0x0000040000027802 */ /* 0x000fe40000000f00 */
[----:B------:R-:W-:Y:S02]  /*b0a0*/  SHF.L.U32 R4, R0, 0x1f, RZ ;  /* 0x0000001f00047819 */ /* 0x000fe400000006ff */
[----:B0-----:R-:W-:-:S05]  /*b0b0*/  LEA R2, R3, R2, 0x18 ;  /* 0x0000000203027211 */ /* 0x001fca00078ec0ff */
[----:B------:R-:W-:-:S04]  /*b0c0*/  VIADD R2, R2, 0x60 ;  /* 0x0000006002027836 */ /* 0x000fc80000000000 */
[C---:B------:R-:W-:Y:S02]  /*b0d0*/  IMAD R9, R7.reuse, 0x8, R2 ;  /* 0x0000000807097824 */ /* 0x040fe400078e0202 */
[----:B------:R-:W-:Y:S02]  /*b0e0*/  VIADD R7, R7, 0x1 ;  /* 0x0000000107077836 */ /* 0x000fe40000000000 */
[----:B------:R-:W0:Y:S03]  /*b0f0*/  SYNCS.PHASECHK.TRANS64.TRYWAIT P0, [R9+URZ], R4 ;  /* 0x00000004090075a7 */ /* 0x000e26000800017f */
[----:B------:R-:W-:-:S04]  /*b100*/  ISETP.NE.AND P1, PT, R7, 0xc, PT ;  /* 0x0000000c0700780c */ /* 0x000fc80003f25270 */
[----:B------:R-:W-:Y:S02]  /*b110*/  SEL R3, RZ, 0x1, P1 ;  /* 0x00000001ff037807 */ /* 0x000fe40000800000 */
[----:B------:R-:W-:Y:S02]  /*b120*/  SEL R7, R7, RZ, P1 ;  /* 0x000000ff07077207 */ /* 0x000fe40000800000 */
[----:B------:R-:W-:-:S03]  /*b130*/  LOP3.LUT R6, R0, R3, RZ, 0x3c, !PT ;  /* 0x0000000300067212 */ /* 0x000fc600078e3cff */
[----:B------:R-:W-:Y:S01]  /*b140*/  IMAD R8, R7, 0x8, R2 ;  /* 0x0000000807087824 */ /* 0x000fe200078e0202 */
[----:B------:R-:W-:Y:S01]  /*b150*/  SHF.L.U32 R5, R6, 0x1f, RZ ;  /* 0x0000001f06057819 */ /* 0x000fe200000006ff */
[----:B0-----:R-:W-:Y:S06]  /*b160*/  @!P0 BRA `(.L_x_277) ;  /* 0x0000000800288947 */ /* 0x001fec0003800000 */
.L_x_298:
[----:B------:R-:W1:Y:S01]  /*b170*/  SYNCS.PHASECHK.TRANS64.TRYWAIT P0, [R8+URZ], R5 ;  /* 0x00000005080075a7 */ /* 0x000e62000800017f */
[----:B------:R-:W-:-:S05]  /*b180*/  VIADD R0, R7, 0x1 ;  /* 0x0000000107007836 */ /* 0x000fca0000000000 */
[----:B------:R-:W-:-:S04]  /*b190*/  ISETP.NE.AND P1, PT, R0, 0xc, PT ;  /* 0x0000000c0000780c */ /* 0x000fc80003f25270 */
[----:B------:R-:W-:Y:S02]  /*b1a0*/  SEL R3, RZ, 0x1, P1 ;  /* 0x00000001ff037807 */ /* 0x000fe40000800000 */
[----:B------:R-:W-:Y:S02]  /*b1b0*/  SEL R7, R0, RZ, P1 ;  /* 0x000000ff00077207 */ /* 0x000fe40000800000 */
[----:B------:R-:W-:-:S03]  /*b1c0*/  LOP3.LUT R6, R6, R3, RZ, 0x3c, !PT ;  /* 0x0000000306067212 */ /* 0x000fc600078e3cff */
[----:B0-----:R-:W-:Y:S01]  /*b1d0*/  IMAD R9, R7, 0x8, R2 ;  /* 0x0000000807097824 */ /* 0x001fe200078e0202 */
[----:B------:R-:W-:Y:S01]  /*b1e0*/  SHF.L.U32 R4, R6, 0x1f, RZ ;  /* 0x0000001f06047819 */ /* 0x000fe200000006ff */
[----:B-1----:R-:W-:Y:S06]  /*b1f0*/  @!P0 BRA `(.L_x_278) ;  /* 0x0000000800188947 */ /* 0x002fec0003800000 */
.L_x_299:
        /* <DEDUP_REMOVED lines=9> */
.L_x_300:
        /* <DEDUP_REMOVED lines=9> */
.L_x_301:
        /* <DEDUP_REMOVED lines=9> */
.L_x_302:
        /* <DEDUP_REMOVED lines=9> */
.L_x_303:
        /* <DEDUP_REMOVED lines=9> */
.L_x_304:
        /* <DEDUP_REMOVED lines=9> */
.L_x_305:
        /* <DEDUP_REMOVED lines=9> */
.L_x_306:
[----:B------:R-:W1:Y:S01]  /*b5f0*/  SYNCS.PHASECHK.TRANS64.TRYWAIT P0, [R8+URZ], R5 ;  /* 0x00000005080075a7 */ /* 0x000e62000800017f */
[----:B------:R-:W-:-:S05]  /*b600*/  VIADD R0, R7, 0x1 ;  /* 0x0000000107007836 */ /* 0x000fca0000000000 */
[----:B------:R-:W-:-:S04]  /*b610*/  ISETP.NE.AND P1, PT, R0, 0xc, PT ;  /* 0x0000000c0000780c */ /* 0x000fc80003f25270 */
[----:B------:R-:W-:Y:S02]  /*b620*/  SEL R3, RZ, 0x1, P1 ;  /* 0x00000001ff037807 */ /* 0x000fe40000800000 */
[----:B------:R-:W-:Y:S02]  /*b630*/  SEL R7, R0, RZ, P1 ;  /* 0x000000ff00077207 */ /* 0x000fe40000800000 */
[----:B0-----:R-:W-:-:S03]  /*b640*/  LOP3.LUT R9, R6, R3, RZ, 0x3c, !PT ;  /* 0x0000000306097212 */ /* 0x001fc600078e3cff */
[----:B------:R-:W-:Y:S01]  /*b650*/  IMAD R11, R7, 0x8, R2 ;  /* 0x00000008070b7824 */ /* 0x000fe200078e0202 */
[----:B------:R-:W-:Y:S01]  /*b660*/  SHF.L.U32 R6, R9, 0x1f, RZ ;  /* 0x0000001f09067819 */ /* 0x000fe200000006ff */
[----:B-1----:R-:W-:Y:S06]  /*b670*/  @!P0 BRA `(.L_x_286) ;  /* 0x0000000400988947 */ /* 0x002fec0003800000 */
.L_x_307:
[----:B------:R-:W1:Y:S01]  /*b680*/  SYNCS.PHASECHK.TRANS64.TRYWAIT P0, [R11+URZ], R6 ;  /* 0x000000060b0075a7 */ /* 0x000e62000800017f */
[----:B------:R-:W-:-:S05]  /*b690*/  VIADD R0, R7, 0x1 ;  /* 0x0000000107007836 */ /* 0x000fca0000000000 */
[----:B------:R-:W-:-:S04]  /*b6a0*/  ISETP.NE.AND P1, PT, R0, 0xc, PT ;  /* 0x0000000c0000780c */ /* 0x000fc80003f25270 */
[----:B------:R-:W-:Y:S02]  /*b6b0*/  SEL R4, RZ, 0x1, P1 ;  /* 0x00000001ff047807 */ /* 0x000fe40000800000 */
[----:B------:R-:W-:Y:S02]  /*b6c0*/  SEL R3, R0, RZ, P1 ;  /* 0x000000ff00037207 */ /* 0x000fe40000800000 */
[----:B------:R-:W-:Y:S01]  /*b6d0*/  LOP3.LUT R0, R9, R4, RZ, 0x3c, !PT ;  /* 0x0000000409007212 */ /* 0x000fe200078e3cff */
[----:B-1----:R-:W-:Y:S06]  /*b6e0*/  @!P0 BRA `(.L_x_287) ;  /* 0x0000000400908947 */ /* 0x002fec0003800000 */
.L_x_308:
[----:B------:R-:W-:Y:S01]  /*b6f0*/  IMAD R3, R3, 0x8, R2 ;  /* 0x0000000803037824 */ /* 0x000fe200078e0202 */
[----:B------:R-:W-:-:S07]  /*b700*/  SHF.L.U32 R0, R0, 0x1f, RZ ;  /* 0x0000001f00007819 */ /* 0x000fce00000006ff */
.L_x_288:
[----:B--2---:R2:W3:Y:S02]  /*b710*/  SYNCS.PHASECHK.TRANS64.TRYWAIT P0, [R3+URZ], R0 ;  /* 0x00000000030075a7 */ /* 0x0044e4000800017f */
[----:B---3--:R-:W-:Y:S05]  /*b720*/  @!P0 NANOSLEEP.SYNCS 0x989680 ;  /* 0x009896800000895d */ /* 0x008fea0003900000 */
[----:B------:R-:W3:Y:S02]  /*b730*/  @!P0 SYNCS.PHASECHK.TRANS64 P0, [R3+URZ], R0 ;  /* 0x00000000030085a7 */ /* 0x000ee4000800007f */
[----:B---3--:R-:W-:Y:S05]  /*b740*/  @!P0 BRA `(.L_x_288) ;  /* 0xfffffffc00f08947 */ /* 0x008fea000383ffff */
.L_x_275:
[----:B------:R-:W-:Y:S05]  /*b750*/  BSYNC B0 ;  /* 0x0000000000007941 */ /* 0x000fea0003800000 */
.L_x_274:
[----:B------:R-:W-:Y:S05]  /*b760*/  EXIT ;  /* 0x000000000000794d */ /* 0x000fea0003800000 */
.L_x_16:
[----:B-1----:R1:W2:Y:S02]  /*b770*/  SYNCS.PHASECHK.TRANS64.TRYWAIT P0, [R143+URZ], R0 ;  /* 0x000000008f0075a7 */ /* 0x0022a4000800017f */
[----:B--2---:R-:W-:Y:S05]  /*b780*/  @!P0 NANOSLEEP.SYNCS 0x989680 ;  /* 0x009896800000895d */ /* 0x004fea0003900000 */
[----:B------:R-:W2:Y:S02]  /*b790*/  @!P0 SYNCS.PHASECHK.TRANS64 P0, [R143+URZ], R0 ;  /* 0x000000008f0085a7 */ /* 0x000ea4000800007f */
[----:B--2---:R-:W-:Y:S05]  /*b7a0*/  @!P0 BRA `(.L_x_16) ;  /* 0xfffffffc00f08947 */ /* 0x004fea000383ffff */
[----:B------:R-:W-:Y:S05]  /*b7b0*/  BRA `(.L_x_289) ;  /* 0xffffff5c007c7947 */ /* 0x000fea000383ffff */
.L_x_21:
[----:B--2---:R2:W3:Y:S02]  /*b7c0*/  SYNCS.PHASECHK.TRANS64.TRYWAIT P1, [R3+URZ], R0 ;  /* 0x00000000030075a7 */ /* 0x0044e4000802017f */
[----:B---3--:R-:W-:Y:S05]  /*b7d0*/  @!P1 NANOSLEEP.SYNCS 0x989680 ;  /* 0x009896800000995d */ /* 0x008fea0003900000 */
[----:B------:R-:W3:Y:S02]  /*b7e0*/  @!P1 SYNCS.PHASECHK.TRANS64 P1, [R3+URZ], R0 ;  /* 0x00000000030095a7 */ /* 0x000ee4000802007f */
[----:B---3--:R-:W-:Y:S05]  /*b7f0*/  @!P1 BRA `(.L_x_21) ;  /* 0xfffffffc00f09947 */ /* 0x008fea000383ffff */
[----:B------:R-:W-:Y:S05]  /*b800*/  BRA `(.L_x_20) ;  /* 0xffffff5c00e87947 */ /* 0x000fea000383ffff */
.L_x_26:
[----:B--2---:R-:W-:-:S04]  /*b810*/  IMAD.U32 R4, RZ, RZ, UR8 ;  /* 0x00000008ff047e24 */ /* 0x004fc8000f8e00ff */
[----:B------:R2:W3:Y:S03]  /*b820*/  SYNCS.PHASECHK.TRANS64.TRYWAIT P1, [R4+URZ], R3 ;  /* 0x00000003040075a7 */ /* 0x0004e6000802017f */
[----:B---3--:R-:W-:Y:S05]  /*b830*/  @!P1 NANOSLEEP.SYNCS 0x989680 ;  /* 0x009896800000995d */ /* 0x008fea0003900000 */
[----:B------:R-:W3:Y:S02]  /*b840*/  @!P1 SYNCS.PHASECHK.TRANS64 P1, [R4+URZ], R3 ;  /* 0x00000003040095a7 */ /* 0x000ee4000802007f */
[----:B---3--:R-:W-:Y:S05]  /*b850*/  @!P1 BRA `(.L_x_26) ;  /* 0xfffffffc00ec9947 */ /* 0x008fea000383ffff */
[----:B------:R-:W-:Y:S05]  /*b860*/  BRA `(.L_x_25) ;  /* 0xffffff6400a07947 */ /* 0x000fea000383ffff */
.L_x_32:
[----:B-1----:R1:W2:Y:S02]  /*b870*/  SYNCS.PHASECHK.TRANS64.TRYWAIT P0, [R143+URZ+0x10], R0 ;  /* 0x000010008f0075a7 */ /* 0x0022a4000800017f */
[----:B--2---:R-:W-:Y:S05]  /*b880*/  @!P0 NANOSLEEP.SYNCS 0x989680 ;  /* 0x009896800000895d */ /* 0x004fea0003900000 */
[----:B------:R-:W2:Y:S02]  /*b890*/  @!P0 SYNCS.PHASECHK.TRANS64 P0, [R143+URZ+0x10], R0 ;  /* 0x000010008f0085a7 */ /* 0x000ea4000800007f */
[----:B--2---:R-:W-:Y:S05]  /*b8a0*/  @!P0 BRA `(.L_x_32) ;  /* 0xfffffffc00f08947 */ /* 0x004fea000383ffff */
[----:B------:R-:W-:Y:S05]  /*b8b0*/  BRA `(.L_x_290) ;  /* 0xffffff6c00c07947 */ /* 0x000fea000383ffff */
.L_x_261:
[----:B------:R-:W-:Y:S01]  /*b8c0*/  BSSY B1, `(.L_x_291) ;  /* 0x0000006000017945 */ /* 0x000fe20003800000 */
[----:B------:R-:W-:-:S07]  /*b8d0*/  IMAD.MOV.U32 R15, RZ, RZ, -0x1 ;  /* 0xffffffffff0f7424 */ /* 0x000fce00078e00ff */
[----:B-----5:R-:W-:Y:S05]  /*b8e0*/  WARPSYNC.COLLECTIVE R15, `(.L_x_292) ;  /* 0x000000000f0c7348 */ /* 0x020fea0003c00000 */
[----:B------:R-:W-:Y:S02]  /*b8f0*/  ELECT P6, UR62, PT ;  /* 0x00000000003e782f */ /* 0x000fe400038c0000 */
[----:B------:R-:W-:Y:S01]  /*b900*/  MOV R14, UR62 ;  /* 0x0000003e000e7c02 */ /* 0x000fe20008000f00 */
[----:B-----5:R-:W-:Y:S10]  /*b910*/  ENDCOLLECTIVE ;  /* 0x000000000000791b */ /* 0x020ff40003800000 */
.L_x_292:
[----:B------:R-:W-:Y:S05]  /*b920*/  BSYNC B1 ;  /* 0x0000000000017941 */ /* 0x000fea0003800000 */
.L_x_291:
[----:B------:R-:W-:Y:S05]  /*b930*/  BRA `(.L_x_293) ;  /* 0xffffffe800e47947 */ /* 0x000fea000383ffff */
.L_x_264:
[----:B0-----:R0:W1:Y:S02]  /*b940*/  SYNCS.PHASECHK.TRANS64.TRYWAIT P1, [R10+URZ+0x60], R5 ;  /* 0x000060050a0075a7 */ /* 0x001064000802017f */
[----:B-1----:R-:W-:Y:S05]  /*b950*/  @!P1 NANOSLEEP.SYNCS 0x989680 ;  /* 0x009896800000995d */ /* 0x002fea0003900000 */
[----:B------:R-:W1:Y:S02]  /*b960*/  @!P1 SYNCS.PHASECHK.TRANS64 P1, [R10+URZ+0x60], R5 ;  /* 0x000060050a0095a7 */ /* 0x000e64000802007f */
[----:B-1----:R-:W-:Y:S05]  /*b970*/  @!P1 BRA `(.L_x_264) ;  /* 0xfffffffc00f09947 */ /* 0x002fea000383ffff */
[----:B------:R-:W-:Y:S05]  /*b980*/  BRA `(.L_x_294) ;  /* 0xffffffec00187947 */ /* 0x000fea000383ffff */
.L_x_273:
[----:B------:R-:W-:Y:S01]  /*b990*/  BSSY B0, `(.L_x_295) ;  /* 0x0000006000007945 */ /* 0x000fe20003800000 */
[----:B------:R-:W-:-:S07]  /*b9a0*/  IMAD.MOV.U32 R15, RZ, RZ, -0x1 ;  /* 0xffffffffff0f7424 */ /* 0x000fce00078e00ff */
[----:B-----5:R-:W-:Y:S05]  /*b9b0*/  WARPSYNC.COLLECTIVE R15, `(.L_x_296) ;  /* 0x000000000f0c7348 */ /* 0x020fea0003c00000 */
[----:B------:R-:W-:Y:S02]  /*b9c0*/  ELECT P6, UR62, PT ;  /* 0x00000000003e782f */ /* 0x000fe400038c0000 */
[----:B------:R-:W-:Y:S01]  /*b9d0*/  MOV R14, UR62 ;  /* 0x0000003e000e7c02 */ /* 0x000fe20008000f00 */
[----:B-----5:R-:W-:Y:S10]  /*b9e0*/  ENDCOLLECTIVE ;  /* 0x000000000000791b */ /* 0x020ff40003800000 */
.L_x_296:
[----:B------:R-:W-:Y:S05]  /*b9f0*/  BSYNC B0 ;  /* 0x0000000000007941 */ /* 0x000fea0003800000 */
.L_x_295:
[----:B------:R-:W-:Y:S05]  /*ba00*/  BRA `(.L_x_297) ;  /* 0xfffffff400847947 */ /* 0x000fea000383ffff */
.L_x_277:
[----:B0-----:R0:W1:Y:S02]  /*ba10*/  SYNCS.PHASECHK.TRANS64.TRYWAIT P0, [R9+URZ], R4 ;  /* 0x00000004090075a7 */ /* 0x001064000800017f */
[----:B-1----:R-:W-:Y:S05]  /*ba20*/  @!P0 NANOSLEEP.SYNCS 0x989680 ;  /* 0x009896800000895d */ /* 0x002fea0003900000 */
[----:B------:R-:W1:Y:S02]  /*ba30*/  @!P0 SYNCS.PHASECHK.TRANS64 P0, [R9+URZ], R4 ;  /* 0x00000004090085a7 */ /* 0x000e64000800007f */
[----:B-1----:R-:W-:Y:S05]  /*ba40*/  @!P0 BRA `(.L_x_277) ;  /* 0xfffffffc00f08947 */ /* 0x002fea000383ffff */
[----:B------:R-:W-:Y:S05]  /*ba50*/  BRA `(.L_x_298) ;  /* 0xfffffff400c47947 */ /* 0x000fea000383ffff */
.L_x_278:
[----:B0-----:R0:W1:Y:S02]  /*ba60*/  SYNCS.PHASECHK.TRANS64.TRYWAIT P0, [R8+URZ], R5 ;  /* 0x00000005080075a7 */ /* 0x001064000800017f */
[----:B-1----:R-:W-:Y:S05]  /*ba70*/  @!P0 NANOSLEEP.SYNCS 0x989680 ;  /* 0x009896800000895d */ /* 0x002fea0003900000 */
[----:B------:R-:W1:Y:S02]  /*ba80*/  @!P0 SYNCS.PHASECHK.TRANS64 P0, [R8+URZ], R5 ;  /* 0x00000005080085a7 */ /* 0x000e64000800007f */
[----:B-1----:R-:W-:Y:S05]  /*ba90*/  @!P0 BRA `(.L_x_278) ;  /* 0xfffffffc00f08947 */ /* 0x002fea000383ffff */
[----:B------:R-:W-:Y:S05]  /*baa0*/  BRA `(.L_x_299) ;  /* 0xfffffff400d47947 */ /* 0x000fea000383ffff */
.L_x_279:
[----:B0-----:R0:W1:Y:S02]  /*bab0*/  SYNCS.PHASECHK.TRANS64.TRYWAIT P0, [R9+URZ], R4 ;  /* 0x00000004090075a7 */ /* 0x001064000800017f */
[----:B-1----:R-:W-:Y:S05]  /*bac0*/  @!P0 NANOSLEEP.SYNCS 0x989680 ;  /* 0x009896800000895d */ /* 0x002fea0003900000 */
[----:B------:R-:W1:Y:S02]  /*bad0*/  @!P0 SYNCS.PHASECHK.TRANS64 P0, [R9+URZ], R4 ;  /* 0x00000004090085a7 */ /* 0x000e64000800007f */
[----:B-1----:R-:W-:Y:S05]  /*bae0*/  @!P0 BRA `(.L_x_279) ;  /* 0xfffffffc00f08947 */ /* 0x002fea000383ffff */
[----:B------:R-:W-:Y:S05]  /*baf0*/  BRA `(.L_x_300) ;  /* 0xfffffff400e47947 */ /* 0x000fea000383ffff */
.L_x_280:
[----:B0-----:R0:W1:Y:S02]  /*bb00*/  SYNCS.PHASECHK.TRANS64.TRYWAIT P0, [R8+URZ], R5 ;  /* 0x00000005080075a7 */ /* 0x001064000800017f */
[----:B-1----:R-:W-:Y:S05]  /*bb10*/  @!P0 NANOSLEEP.SYNCS 0x989680 ;  /* 0x009896800000895d */ /* 0x002fea0003900000 */
[----:B------:R-:W1:Y:S02]  /*bb20*/  @!P0 SYNCS.PHASECHK.TRANS64 P0, [R8+URZ], R5 ;  /* 0x00000005080085a7 */ /* 0x000e64000800007f */
[----:B-1----:R-:W-:Y:S05]  /*bb30*/  @!P0 BRA `(.L_x_280) ;  /* 0xfffffffc00f08947 */ /* 0x002fea000383ffff */
[----:B------:R-:W-:Y:S05]  /*bb40*/  BRA `(.L_x_301) ;  /* 0xfffffff400f47947 */ /* 0x000fea000383ffff */
.L_x_281:
[----:B0-----:R0:W1:Y:S02]  /*bb50*/  SYNCS.PHASECHK.TRANS64.TRYWAIT P0, [R9+URZ], R4 ;  /* 0x00000004090075a7 */ /* 0x001064000800017f */
[----:B-1----:R-:W-:Y:S05]  /*bb60*/  @!P0 NANOSLEEP.SYNCS 0x989680 ;  /* 0x009896800000895d */ /* 0x002fea0003900000 */
[----:B------:R-:W1:Y:S02]  /*bb70*/  @!P0 SYNCS.PHASECHK.TRANS64 P0, [R9+URZ], R4 ;  /* 0x00000004090085a7 */ /* 0x000e64000800007f */
[----:B-1----:R-:W-:Y:S05]  /*bb80*/  @!P0 BRA `(.L_x_281) ;  /* 0xfffffffc00f08947 */ /* 0x002fea000383ffff */
[----:B------:R-:W-:Y:S05]  /*bb90*/  BRA `(.L_x_302) ;  /* 0xfffffff800047947 */ /* 0x000fea000383ffff */
.L_x_282:
[----:B0-----:R0:W1:Y:S02]  /*bba0*/  SYNCS.PHASECHK.TRANS64.TRYWAIT P0, [R8+URZ], R5 ;  /* 0x00000005080075a7 */ /* 0x001064000800017f */
[----:B-1----:R-:W-:Y:S05]  /*bbb0*/  @!P0 NANOSLEEP.SYNCS 0x989680 ;  /* 0x009896800000895d */ /* 0x002fea0003900000 */
[----:B------:R-:W1:Y:S02]  /*bbc0*/  @!P0 SYNCS.PHASECHK.TRANS64 P0, [R8+URZ], R5 ;  /* 0x00000005080085a7 */ /* 0x000e64000800007f */
[----:B-1----:R-:W-:Y:S05]  /*bbd0*/  @!P0 BRA `(.L_x_282) ;  /* 0xfffffffc00f08947 */ /* 0x002fea000383ffff */
[----:B------:R-:W-:Y:S05]  /*bbe0*/  BRA `(.L_x_303) ;  /* 0xfffffff800147947 */ /* 0x000fea000383ffff */
.L_x_283:
[----:B0-----:R0:W1:Y:S02]  /*bbf0*/  SYNCS.PHASECHK.TRANS64.TRYWAIT P0, [R9+URZ], R4 ;  /* 0x00000004090075a7 */ /* 0x001064000800017f */
[----:B-1----:R-:W-:Y:S05]  /*bc00*/  @!P0 NANOSLEEP.SYNCS 0x989680 ;  /* 0x009896800000895d */ /* 0x002fea0003900000 */
[----:B------:R-:W1:Y:S02]  /*bc10*/  @!P0 SYNCS.PHASECHK.TRANS64 P0, [R9+URZ], R4 ;  /* 0x00000004090085a7 */ /* 0x000e64000800007f */
[----:B-1----:R-:W-:Y:S05]  /*bc20*/  @!P0 BRA `(.L_x_283) ;  /* 0xfffffffc00f08947 */ /* 0x002fea000383ffff */
[----:B------:R-:W-:Y:S05]  /*bc30*/  BRA `(.L_x_304) ;  /* 0xfffffff800247947 */ /* 0x000fea000383ffff */
.L_x_284:
[----:B0-----:R0:W1:Y:S02]  /*bc40*/  SYNCS.PHASECHK.TRANS64.TRYWAIT P0, [R8+URZ], R5 ;  /* 0x00000005080075a7 */ /* 0x001064000800017f */
[----:B-1----:R-:W-:Y:S05]  /*bc50*/  @!P0 NANOSLEEP.SYNCS 0x989680 ;  /* 0x009896800000895d */ /* 0x002fea0003900000 */
[----:B------:R-:W1:Y:S02]  /*bc60*/  @!P0 SYNCS.PHASECHK.TRANS64 P0, [R8+URZ], R5 ;  /* 0x00000005080085a7 */ /* 0x000e64000800007f */
[----:B-1----:R-:W-:Y:S05]  /*bc70*/  @!P0 BRA `(.L_x_284) ;  /* 0xfffffffc00f08947 */ /* 0x002fea000383ffff */
[----:B------:R-:W-:Y:S05]  /*bc80*/  BRA `(.L_x_305) ;  /* 0xfffffff800347947 */ /* 0x000fea000383ffff */
.L_x_285:
[----:B0-----:R0:W1:Y:S02]  /*bc90*/  SYNCS.PHASECHK.TRANS64.TRYWAIT P0, [R9+URZ], R4 ;  /* 0x00000004090075a7 */ /* 0x001064000800017f */
[----:B-1----:R-:W-:Y:S05]  /*bca0*/  @!P0 NANOSLEEP.SYNCS 0x989680 ;  /* 0x009896800000895d */ /* 0x002fea0003900000 */
[----:B------:R-:W1:Y:S02]  /*bcb0*/  @!P0 SYNCS.PHASECHK.TRANS64 P0, [R9+URZ], R4 ;  /* 0x00000004090085a7 */ /* 0x000e64000800007f */
[----:B-1----:R-:W-:Y:S05]  /*bcc0*/  @!P0 BRA `(.L_x_285) ;  /* 0xfffffffc00f08947 */ /* 0x002fea000383ffff */
[----:B------:R-:W-:Y:S05]  /*bcd0*/  BRA `(.L_x_306) ;  /* 0xfffffff800447947 */ /* 0x000fea000383ffff */
.L_x_286:
[----:B0-----:R0:W1:Y:S02]  /*bce0*/  SYNCS.PHASECHK.TRANS64.TRYWAIT P0, [R8+URZ], R5 ;  /* 0x00000005080075a7 */ /* 0x001064000800017f */
[----:B-1----:R-:W-:Y:S05]  /*bcf0*/  @!P0 NANOSLEEP.SYNCS 0x989680 ;  /* 0x009896800000895d */ /* 0x002fea0003900000 */
[----:B------:R-:W1:Y:S02]  /*bd00*/  @!P0 SYNCS.PHASECHK.TRANS64 P0, [R8+URZ], R5 ;  /* 0x00000005080085a7 */ /* 0x000e64000800007f */
[----:B-1----:R-:W-:Y:S05]  /*bd10*/  @!P0 BRA `(.L_x_286) ;  /* 0xfffffffc00f08947 */ /* 0x002fea000383ffff */
[----:B------:R-:W-:Y:S05]  /*bd20*/  BRA `(.L_x_307) ;  /* 0xfffffff800547947 */ /* 0x000fea000383ffff */
.L_x_287:
[----:B-1----:R1:W2:Y:S02]  /*bd30*/  SYNCS.PHASECHK.TRANS64.TRYWAIT P0, [R11+URZ], R6 ;  /* 0x000000060b0075a7 */ /* 0x0022a4000800017f */
[----:B--2---:R-:W-:Y:S05]  /*bd40*/  @!P0 NANOSLEEP.SYNCS 0x989680 ;  /* 0x009896800000895d */ /* 0x004fea0003900000 */
[----:B------:R-:W2:Y:S02]  /*bd50*/  @!P0 SYNCS.PHASECHK.TRANS64 P0, [R11+URZ], R6 ;  /* 0x000000060b0085a7 */ /* 0x000ea4000800007f */
[----:B--2---:R-:W-:Y:S05]  /*bd60*/  @!P0 BRA `(.L_x_287) ;  /* 0xfffffffc00f08947 */ /* 0x004fea000383ffff */
[----:B------:R-:W-:Y:S05]  /*bd70*/  BRA `(.L_x_308) ;  /* 0xfffffff8005c7947 */ /* 0x000fea000383ffff */
.L_x_309:
[----:B------:R-:W-:-:S00]  /*bd80*/  BRA `(.L_x_309) ;  /* 0xfffffffc00fc7947 */ /* 0x000fc0000383ffff */
[----:B------:R-:W-:-:S00]  /*bd90*/  NOP ;  /* 0x0000000000007918 */ /* 0x000fc00000000000 */
        /* <DEDUP_REMOVED lines=14> */
.L_x_310:


//--------------------- .nv.global.init           --------------------------
	.section	.nv.global.init,"aw",@progbits
.nv.global.init:
	.type		$str$22,@object
	.size		$str$22,($str$23 - $str$22)
$str$22:
        /*0000*/ 	.byte	0x6b, 0x5f, 0x74, 0x69, 0x6c, 0x65, 0x5f, 0x63, 0x6f, 0x75, 0x6e, 0x74, 0x20, 0x3e, 0x3d, 0x20
        /*0010*/ 	.byte	0x31, 0x00
	.type		$str$23,@object
	.size		$str$23,(__unnamed_1 - $str$23)
$str$23:
        /*0012*/ 	.byte	0x2f, 0x74, 0x6d, 0x70, 0x2f, 0x63, 0x75, 0x74, 0x6c, 0x61, 0x73, 0x73, 0x5f, 0x73, 0x77, 0x65
        /*0022*/ 	.byte	0x65, 0x70, 0x5f, 0x73, 0x72, 0x63, 0x2f, 0x69, 0x6e, 0x63, 0x6c, 0x75, 0x64, 0x65, 0x2f, 0x63
        /*0032*/ 	.byte	0x75, 0x74, 0x6c, 0x61, 0x73, 0x73, 0x2f, 0x67, 0x65, 0x6d, 0x6d, 0x2f, 0x63, 0x6f, 0x6c, 0x6c
        /*0042*/ 	.byte	0x65, 0x63, 0x74, 0x69, 0x76, 0x65, 0x2f, 0x73, 0x6d, 0x39, 0x30, 0x5f, 0x6d, 0x6d, 0x61, 0x5f
        /*0052*/ 	.byte	0x74, 0x6d, 0x61, 0x5f, 0x67, 0x6d, 0x6d, 0x61, 0x5f, 0x73, 0x73, 0x5f, 0x77, 0x61, 0x72, 0x70
        /*0062*/ 	.byte	0x73, 0x70, 0x65, 0x63, 0x69, 0x61, 0x6c, 0x69, 0x7a, 0x65, 0x64, 0x2e, 0x68, 0x70, 0x70, 0x00
	.type		__unnamed_1,@object
	.size		__unnamed_1,(.L_0 - __unnamed_1)
__unnamed_1:
        /*0072*/ 	.byte	0x76, 0x6f, 0x69, 0x64, 0x20, 0x63, 0x75, 0x74, 0x6c, 0x61, 0x73, 0x73, 0x3a, 0x3a, 0x67, 0x65
        /* <DEDUP_REMOVED lines=180> */
        /*0bc2*/ 	.byte	0x5d, 0x00
.L_0:


//--------------------- .nv.shared._ZN7cutlass13device_kernelINS_4gemm6kernel13GemmUniversalIN4cute5tupleIJiiiiEEENS1_10collective13CollectiveMmaINS1_34MainloopSm90TmaGmmaWarpSpecializedILi12ENS5_IJNS4_1CILi1EEESB_SB_EEENS1_32KernelTmaWarpSpecializedPingpongEEENS5_IJNSA_ILi64EEENSA_ILi224EEENSA_ILi32EEEEEENS_10bfloat16_tENS5_IJlSB_lEEESJ_SK_NS4_8TiledMMAINS4_8MMA_AtomIJNS4_4SM904GMMA27MMA_64x32x16_F32BF16BF16_SSILNSO_5MajorE0ELSQ_0ELNSO_7ScaleInE1ELSR_1EEEEEENS4_6LayoutISC_NS5_IJNSA_ILi0EEESV_SV_EEEEENS5_IJNS4_10UnderscoreESY_SY_EEEEENS4_13SM90_TMA_LOADENS4_14ComposedLayoutINS4_7SwizzleILi2ELi4ELi3EEENS4_18smem_ptr_flag_bitsILi16EEENSU_INS5_IJNSA_ILi8EEESH_EEENS5_IJSH_SB_EEEEEEEvNS4_8identityES11_S1B_vS1C_EENS_8epilogue10collective6detail29Sm90TmaWarpSpecializedAdapterINS1F_15DefaultEpilogueISJ_SK_SK_NS1E_6thread17LinearCombinationISJ_Li1EffLNS1J_9ScaleType4KindE0ELNS_15FloatRoundStyleE2ESJ_EENS1_15EpilogueDefaultEEEEEvvEEEEvNT_6ParamsE --------------------------
	.section	.nv.shared._ZN7cutlass13device_kernelINS_4gemm6kernel13GemmUniversalIN4cute5tupleIJiiiiEEENS1_10collective13CollectiveMmaINS1_34MainloopSm90TmaGmmaWarpSpecializedILi12ENS5_IJNS4_1CILi1EEESB_SB_EEENS1_32KernelTmaWarpSpecializedPingpongEEENS5_IJNSA_ILi64EEENSA_ILi224EEENSA_ILi32EEEEEENS_10bfloat16_tENS5_IJlSB_lEEESJ_SK_NS4_8TiledMMAINS4_8MMA_AtomIJNS4_4SM904GMMA27MMA_64x32x16_F32BF16BF16_SSILNSO_5MajorE0ELSQ_0ELNSO_7ScaleInE1ELSR_1EEEEEENS4_6LayoutISC_NS5_IJNSA_ILi0EEESV_SV_EEEEENS5_IJNS4_10UnderscoreESY_SY_EEEEENS4_13SM90_TMA_LOADENS4_14ComposedLayoutINS4_7SwizzleILi2ELi4ELi3EEENS4_18smem_ptr_flag_bitsILi16EEENSU_INS5_IJNSA_ILi8EEESH_EEENS5_IJSH_SB_EEEEEEEvNS4_8identityES11_S1B_vS1C_EENS_8epilogue10collective6detail29Sm90TmaWarpSpecializedAdapterINS1F_15DefaultEpilogueISJ_SK_SK_NS1E_6thread17LinearCombinationISJ_Li1EffLNS1J_9ScaleType4KindE0ELNS_15FloatRoundStyleE2ESJ_EENS1_15EpilogueDefaultEEEEEvvEEEEvNT_6ParamsE,"aw",@nobits
	.sectionflags	@""
	.align	16
	.zero		1024


//--------------------- .nv.shared.reserved.0     --------------------------
	.section	.nv.shared.reserved.0,"aw",@nobits
	.weak		__nv_reservedSMEM_offset_0_alias
	.size		__nv_reservedSMEM_offset_0_alias, 0, 0
	.other		__nv_reservedSMEM_offset_0_alias,@"STO_CUDA_RESERVED_SHARED STV_DEFAULT"
__nv_reservedSMEM_offset_0_alias:
	.zero		0


//--------------------- .nv.global                --------------------------
	.section	.nv.global,"aw",@nobits
.nv.global:
	.type		_ZN40_INTERNAL_510513a2_4_k_cu_b27d8373_140154cute1_E,@object
	.size		_ZN40_INTERNAL_510513a2_4_k_cu_b27d8373_140154cute1_E,(_ZN40_INTERNAL_510513a2_4_k_cu_b27d8373_140154cuda3std3__45__cpo6cbeginE - _ZN40_INTERNAL_510513a2_4_k_cu_b27d8373_140154cute1_E)
_ZN40_INTERNAL_510513a2_4_k_cu_b27d8373_140154cute1_E:
	.zero		1
	.type		_ZN40_INTERNAL_510513a2_4_k_cu_b27d8373_140154cuda3std3__45__cpo6cbeginE,@object
	.size		_ZN40_INTERNAL_510513a2_4_k_cu_b27d8373_140154cuda3std3__45__cpo6cbeginE,(_ZN40_INTERNAL_510513a2_4_k_cu_b27d8373_140154cuda3std3__48in_placeE - _ZN40_INTERNAL_510513a2_4_k_cu_b27d8373_140154cuda3std3__45__cpo6cbeginE)
_ZN40_INTERNAL_510513a2_4_k_cu_b27d8373_140154cuda3std3__45__cpo6cbeginE:
	.zero		1
	.type		_ZN40_INTERNAL_510513a2_4_k_cu_b27d8373_140154cuda3std3__48in_placeE,@object
	.size		_ZN40_INTERNAL_510513a2_4_k_cu_b27d8373_140154cuda3std3__48in_placeE,(_ZN40_INTERNAL_510513a2_4_k_cu_b27d8373_140154cuda3std6ranges3__45__cpo9iter_moveE - _ZN40_INTERNAL_510513a2_4_k_cu_b27d8373_140154cuda3std3__48in_placeE)
_ZN40_INTERNAL_510513a2_4_k_cu_b27d8373_140154cuda3std3__48in_placeE:
	.zero		1
	.type		_ZN40_INTERNAL_510513a2_4_k_cu_b27d8373_140154cuda3std6ranges3__45__cpo9iter_moveE,@object
	.size		_ZN40_INTERNAL_510513a2_4_k_cu_b27d8373_140154cuda3std6ranges3__45__cpo9iter_moveE,(_ZN40_INTERNAL_510513a2_4_k_cu_b27d8373_140154cuda3std3__45__cpo5beginE - _ZN40_INTERNAL_510513a2_4_k_cu_b27d8373_140154cuda3std6ranges3__45__cpo9iter_moveE)
_ZN40_INTERNAL_510513a2_4_k_cu_b27d8373_140154cuda3std6ranges3__45__cpo9iter_moveE:
	.zero		1
	.type		_ZN40_INTERNAL_510513a2_4_k_cu_b27d8373_140154cuda3std3__45__cpo5beginE,@object
	.size		_ZN40_INTERNAL_510513a2_4_k_cu_b27d8373_140154cuda3std3__45__cpo5beginE,(_ZN40_INTERNAL_510513a2_4_k_cu_b27d8373_140154cuda3std3__442_GLOBAL__N__510513a2_4_k_cu_b27d8373_140156ignoreE - _ZN40_INTERNAL_510513a2_4_k_cu_b27d8373_140154cuda3std3__45__cpo5beginE)
_ZN40_INTERNAL_510513a2_4_k_cu_b27d8373_140154cuda3std3__45__cpo5beginE:
	.zero		1
	.type		_ZN40_INTERNAL_510513a2_4_k_cu_b27d8373_140154cuda3std3__442_GLOBAL__N__510513a2_4_k_cu_b27d8373_140156ignoreE,@object
	.size		_ZN40_INTERNAL_510513a2_4_k_cu_b27d8373_140154cuda3std3__442_GLOBAL__N__510513a2_4_k_cu_b27d8373_140156ignoreE,(_ZN40_INTERNAL_510513a2_4_k_cu_b27d8373_140154cute7productE - _ZN40_INTERNAL_510513a2_4_k_cu_b27d8373_140154cuda3std3__442_GLOBAL__N__510513a2_4_k_cu_b27d8373_140156ignoreE)
_ZN40_INTERNAL_510513a2_4_k_cu_b27d8373_140154cuda3std3__442_GLOBAL__N__510513a2_4_k_cu_b27d8373_140156ignoreE:
	.zero		1
	.type		_ZN40_INTERNAL_510513a2_4_k_cu_b27d8373_140154cute7productE,@object
	.size		_ZN40_INTERNAL_510513a2_4_k_cu_b27d8373_140154cute7productE,(_ZN40_INTERNAL_510513a2_4_k_cu_b27d8373_140154cuda3std3__45__cpo3endE - _ZN40_INTERNAL_510513a2_4_k_cu_b27d8373_140154cute7productE)
_ZN40_INTERNAL_510513a2_4_k_cu_b27d8373_140154cute7productE:
	.zero		1
	.type		_ZN40_INTERNAL_510513a2_4_k_cu_b27d8373_140154cuda3std3__45__cpo3endE,@object
	.size		_ZN40_INTERNAL_510513a2_4_k_cu_b27d8373_140154cuda3std3__45__cpo3endE,(_ZN40_INTERNAL_510513a2_4_k_cu_b27d8373_140154cuda3std3__419piecewise_constructE - _ZN40_INTERNAL_510513a2_4_k_cu_b27d8373_140154cuda3std3__45__cpo3endE)
_ZN40_INTERNAL_510513a2_4_k_cu_b27d8373_140154cuda3std3__45__cpo3endE:
	.zero		1
	.type		_ZN40_INTERNAL_510513a2_4_k_cu_b27d8373_140154cuda3std3__419piecewise_constructE,@object
	.size		_ZN40_INTERNAL_510513a2_4_k_cu_b27d8373_140154cuda3std3__419piecewise_constructE,(_ZN40_INTERNAL_510513a2_4_k_cu_b27d8373_140154cuda3std3__45__cpo4cendE - _ZN40_INTERNAL_510513a2_4_k_cu_b27d8373_140154cuda3std3__419piecewise_constructE)
_ZN40_INTERNAL_510513a2_4_k_cu_b27d8373_140154cuda3std3__419piecewise_constructE:
	.zero		1
	.type		_ZN40_INTERNAL_510513a2_4_k_cu_b27d8373_140154cuda3std3__45__cpo4cendE,@object
	.size		_ZN40_INTERNAL_510513a2_4_k_cu_b27d8373_140154cuda3std3__45__cpo4cendE,(_ZN40_INTERNAL_510513a2_4_k_cu_b27d8373_140154cuda3std6ranges3__45__cpo4swapE - _ZN40_INTERNAL_510513a2_4_k_cu_b27d8373_140154cuda3std3__45__cpo4cendE)
_ZN40_INTERNAL_510513a2_4_k_cu_b27d8373_140154cuda3std3__45__cpo4cendE:
	.zero		1
	.type		_ZN40_INTERNAL_510513a2_4_k_cu_b27d8373_140154cuda3std6ranges3__45__cpo4swapE,@object
	.size		_ZN40_INTERNAL_510513a2_4_k_cu_b27d8373_140154cuda3std6ranges3__45__cpo4swapE,(.L_8 - _ZN40_INTERNAL_510513a2_4_k_cu_b27d8373_140154cuda3std6ranges3__45__cpo4swapE)
_ZN40_INTERNAL_510513a2_4_k_cu_b27d8373_140154cuda3std6ranges3__45__cpo4swapE:
	.zero		1
.L_8:


//--------------------- .nv.constant0._ZN7cutlass13device_kernelINS_4gemm6kernel13GemmUniversalIN4cute5tupleIJiiiiEEENS1_10collective13CollectiveMmaINS1_34MainloopSm90TmaGmmaWarpSpecializedILi12ENS5_IJNS4_1CILi1EEESB_SB_EEENS1_32KernelTmaWarpSpecializedPingpongEEENS5_IJNSA_ILi64EEENSA_ILi224EEENSA_ILi32EEEEEENS_10bfloat16_tENS5_IJlSB_lEEESJ_SK_NS4_8TiledMMAINS4_8MMA_AtomIJNS4_4SM904GMMA27MMA_64x32x16_F32BF16BF16_SSILNSO_5MajorE0ELSQ_0ELNSO_7ScaleInE1ELSR_1EEEEEENS4_6LayoutISC_NS5_IJNSA_ILi0EEESV_SV_EEEEENS5_IJNS4_10UnderscoreESY_SY_EEEEENS4_13SM90_TMA_LOADENS4_14ComposedLayoutINS4_7SwizzleILi2ELi4ELi3EEENS4_18smem_ptr_flag_bitsILi16EEENSU_INS5_IJNSA_ILi8EEESH_EEENS5_IJSH_SB_EEEEEEEvNS4_8identityES11_S1B_vS1C_EENS_8epilogue10collective6detail29Sm90TmaWarpSpecializedAdapterINS1F_15DefaultEpilogueISJ_SK_SK_NS1E_6thread17LinearCombinationISJ_Li1EffLNS1J_9ScaleType4KindE0ELNS_15FloatRoundStyleE2ESJ_EENS1_15EpilogueDefaultEEEEEvvEEEEvNT_6ParamsE --------------------------
	.section	.nv.constant0._ZN7cutlass13device_kernelINS_4gemm6kernel13GemmUniversalIN4cute5tupleIJiiiiEEENS1_10collective13CollectiveMmaINS1_34MainloopSm90TmaGmmaWarpSpecializedILi12ENS5_IJNS4_1CILi1EEESB_SB_EEENS1_32KernelTmaWarpSpecializedPingpongEEENS5_IJNSA_ILi64EEENSA_ILi224EEENSA_ILi32EEEEEENS_10bfloat16_tENS5_IJlSB_lEEESJ_SK_NS4_8TiledMMAINS4_8MMA_AtomIJNS4_4SM904GMMA27MMA_64x32x16_F32BF16BF16_SSILNSO_5MajorE0ELSQ_0ELNSO_7ScaleInE1ELSR_1EEEEEENS4_6LayoutISC_NS5_IJNSA_ILi0EEESV_SV_EEEEENS5_IJNS4_10UnderscoreESY_SY_EEEEENS4_13SM90_TMA_LOADENS4_14ComposedLayoutINS4_7SwizzleILi2ELi4ELi3EEENS4_18smem_ptr_flag_bitsILi16EEENSU_INS5_IJNSA_ILi8EEESH_EEENS5_IJSH_SB_EEEEEEEvNS4_8identityES11_S1B_vS1C_EENS_8epilogue10collective6detail29Sm90TmaWarpSpecializedAdapterINS1F_15DefaultEpilogueISJ_SK_SK_NS1E_6thread17LinearCombinationISJ_Li1EffLNS1J_9ScaleType4KindE0ELNS_15FloatRoundStyleE2ESJ_EENS1_15EpilogueDefaultEEEEEvvEEEEvNT_6ParamsE,"a",@progbits
	.sectionflags	@""
	.align	4
.nv.constant0._ZN7cutlass13device_kernelINS_4gemm6kernel13GemmUniversalIN4cute5tupleIJiiiiEEENS1_10collective13CollectiveMmaINS1_34MainloopSm90TmaGmmaWarpSpecializedILi12ENS5_IJNS4_1CILi1EEESB_SB_EEENS1_32KernelTmaWarpSpecializedPingpongEEENS5_IJNSA_ILi64EEENSA_ILi224EEENSA_ILi32EEEEEENS_10bfloat16_tENS5_IJlSB_lEEESJ_SK_NS4_8TiledMMAINS4_8MMA_AtomIJNS4_4SM904GMMA27MMA_64x32x16_F32BF16BF16_SSILNSO_5MajorE0ELSQ_0ELNSO_7ScaleInE1ELSR_1EEEEEENS4_6LayoutISC_NS5_IJNSA_ILi0EEESV_SV_EEEEENS5_IJNS4_10UnderscoreESY_SY_EEEEENS4_13SM90_TMA_LOADENS4_14ComposedLayoutINS4_7SwizzleILi2ELi4ELi3EEENS4_18smem_ptr_flag_bitsILi16EEENSU_INS5_IJNSA_ILi8EEESH_EEENS5_IJSH_SB_EEEEEEEvNS4_8identityES11_S1B_vS1C_EENS_8epilogue10collective6detail29Sm90TmaWarpSpecializedAdapterINS1F_15DefaultEpilogueISJ_SK_SK_NS1E_6thread17LinearCombinationISJ_Li1EffLNS1J_9ScaleType4KindE0ELNS_15FloatRoundStyleE2ESJ_EENS1_15EpilogueDefaultEEEEEvvEEEEvNT_6ParamsE:
	.zero		1664


//--------------------- SYMBOLS --------------------------

	.type		.nv.reservedSmem.offset0,@object
	.size		.nv.reservedSmem.offset0,0x4
	.type		__assertfail,@function
